//
// Generated by NVIDIA NVVM Compiler
//
// Compiler Build ID: CL-36424714
// Cuda compilation tools, release 13.0, V13.0.88
// Based on NVVM 20.0.0
//

.version 9.0
.target sm_100
.address_size 64

.global .align 1 .b8 _ZN34_INTERNAL_0130b890_4_k_cu_bd59d51b4cuda3std3__45__cpo5beginE[1];
.global .align 1 .b8 _ZN34_INTERNAL_0130b890_4_k_cu_bd59d51b4cuda3std3__45__cpo3endE[1];
.global .align 1 .b8 _ZN34_INTERNAL_0130b890_4_k_cu_bd59d51b4cuda3std3__45__cpo6cbeginE[1];
.global .align 1 .b8 _ZN34_INTERNAL_0130b890_4_k_cu_bd59d51b4cuda3std3__45__cpo4cendE[1];
.global .align 1 .b8 _ZN34_INTERNAL_0130b890_4_k_cu_bd59d51b4cuda3std3__45__cpo6rbeginE[1];
.global .align 1 .b8 _ZN34_INTERNAL_0130b890_4_k_cu_bd59d51b4cuda3std3__45__cpo4rendE[1];
.global .align 1 .b8 _ZN34_INTERNAL_0130b890_4_k_cu_bd59d51b4cuda3std3__45__cpo7crbeginE[1];
.global .align 1 .b8 _ZN34_INTERNAL_0130b890_4_k_cu_bd59d51b4cuda3std3__45__cpo5crendE[1];
.global .align 1 .b8 _ZN34_INTERNAL_0130b890_4_k_cu_bd59d51b4cuda3std3__436_GLOBAL__N__0130b890_4_k_cu_bd59d51b6ignoreE[1];
.global .align 1 .b8 _ZN34_INTERNAL_0130b890_4_k_cu_bd59d51b4cuda3std3__419piecewise_constructE[1];
.global .align 1 .b8 _ZN34_INTERNAL_0130b890_4_k_cu_bd59d51b4cuda3std3__48in_placeE[1];
.global .align 1 .b8 _ZN34_INTERNAL_0130b890_4_k_cu_bd59d51b4cuda3std3__420unreachable_sentinelE[1];
.global .align 1 .b8 _ZN34_INTERNAL_0130b890_4_k_cu_bd59d51b4cuda3std3__47nulloptE[1];
.global .align 1 .b8 _ZN34_INTERNAL_0130b890_4_k_cu_bd59d51b4cuda3std3__48unexpectE[1];
.global .align 1 .b8 _ZN34_INTERNAL_0130b890_4_k_cu_bd59d51b4cuda3std6ranges3__45__cpo4swapE[1];
.global .align 1 .b8 _ZN34_INTERNAL_0130b890_4_k_cu_bd59d51b4cuda3std6ranges3__45__cpo9iter_moveE[1];
.global .align 1 .b8 _ZN34_INTERNAL_0130b890_4_k_cu_bd59d51b4cuda3std6ranges3__45__cpo5beginE[1];
.global .align 1 .b8 _ZN34_INTERNAL_0130b890_4_k_cu_bd59d51b4cuda3std6ranges3__45__cpo3endE[1];
.global .align 1 .b8 _ZN34_INTERNAL_0130b890_4_k_cu_bd59d51b4cuda3std6ranges3__45__cpo6cbeginE[1];
.global .align 1 .b8 _ZN34_INTERNAL_0130b890_4_k_cu_bd59d51b4cuda3std6ranges3__45__cpo4cendE[1];
.global .align 1 .b8 _ZN34_INTERNAL_0130b890_4_k_cu_bd59d51b4cuda3std6ranges3__45__cpo7advanceE[1];
.global .align 1 .b8 _ZN34_INTERNAL_0130b890_4_k_cu_bd59d51b4cuda3std6ranges3__45__cpo9iter_swapE[1];
.global .align 1 .b8 _ZN34_INTERNAL_0130b890_4_k_cu_bd59d51b4cuda3std6ranges3__45__cpo4nextE[1];
.global .align 1 .b8 _ZN34_INTERNAL_0130b890_4_k_cu_bd59d51b4cuda3std6ranges3__45__cpo4prevE[1];
.global .align 1 .b8 _ZN34_INTERNAL_0130b890_4_k_cu_bd59d51b4cuda3std6ranges3__45__cpo4dataE[1];
.global .align 1 .b8 _ZN34_INTERNAL_0130b890_4_k_cu_bd59d51b4cuda3std6ranges3__45__cpo5cdataE[1];
.global .align 1 .b8 _ZN34_INTERNAL_0130b890_4_k_cu_bd59d51b4cuda3std6ranges3__45__cpo4sizeE[1];
.global .align 1 .b8 _ZN34_INTERNAL_0130b890_4_k_cu_bd59d51b4cuda3std6ranges3__45__cpo5ssizeE[1];
.global .align 1 .b8 _ZN34_INTERNAL_0130b890_4_k_cu_bd59d51b4cuda3std6ranges3__45__cpo8distanceE[1];
.global .align 1 .b8 _ZN34_INTERNAL_0130b890_4_k_cu_bd59d51b6thrust24THRUST_300001_SM_1000_NS8cuda_cub3parE[1];
.global .align 1 .b8 _ZN34_INTERNAL_0130b890_4_k_cu_bd59d51b6thrust24THRUST_300001_SM_1000_NS8cuda_cub10par_nosyncE[1];
.global .align 1 .b8 _ZN34_INTERNAL_0130b890_4_k_cu_bd59d51b6thrust24THRUST_300001_SM_1000_NS6system6detail10sequential3seqE[1];
.global .align 1 .b8 _ZN34_INTERNAL_0130b890_4_k_cu_bd59d51b6thrust24THRUST_300001_SM_1000_NS12placeholders2_1E[1];
.global .align 1 .b8 _ZN34_INTERNAL_0130b890_4_k_cu_bd59d51b6thrust24THRUST_300001_SM_1000_NS12placeholders2_2E[1];
.global .align 1 .b8 _ZN34_INTERNAL_0130b890_4_k_cu_bd59d51b6thrust24THRUST_300001_SM_1000_NS12placeholders2_3E[1];
.global .align 1 .b8 _ZN34_INTERNAL_0130b890_4_k_cu_bd59d51b6thrust24THRUST_300001_SM_1000_NS12placeholders2_4E[1];
.global .align 1 .b8 _ZN34_INTERNAL_0130b890_4_k_cu_bd59d51b6thrust24THRUST_300001_SM_1000_NS12placeholders2_5E[1];
.global .align 1 .b8 _ZN34_INTERNAL_0130b890_4_k_cu_bd59d51b6thrust24THRUST_300001_SM_1000_NS12placeholders2_6E[1];
.global .align 1 .b8 _ZN34_INTERNAL_0130b890_4_k_cu_bd59d51b6thrust24THRUST_300001_SM_1000_NS12placeholders2_7E[1];
.global .align 1 .b8 _ZN34_INTERNAL_0130b890_4_k_cu_bd59d51b6thrust24THRUST_300001_SM_1000_NS12placeholders2_8E[1];
.global .align 1 .b8 _ZN34_INTERNAL_0130b890_4_k_cu_bd59d51b6thrust24THRUST_300001_SM_1000_NS12placeholders2_9E[1];
.global .align 1 .b8 _ZN34_INTERNAL_0130b890_4_k_cu_bd59d51b6thrust24THRUST_300001_SM_1000_NS12placeholders3_10E[1];
.global .align 1 .b8 _ZN34_INTERNAL_0130b890_4_k_cu_bd59d51b6thrust24THRUST_300001_SM_1000_NS3seqE[1];

.func  (.param .b32 func_retval0) _Z8chechalliPbiiiPiS0_S0_iiPS0_(
	.param .b32 _Z8chechalliPbiiiPiS0_S0_iiPS0__param_0,
	.param .b64 _Z8chechalliPbiiiPiS0_S0_iiPS0__param_1,
	.param .b32 _Z8chechalliPbiiiPiS0_S0_iiPS0__param_2,
	.param .b32 _Z8chechalliPbiiiPiS0_S0_iiPS0__param_3,
	.param .b32 _Z8chechalliPbiiiPiS0_S0_iiPS0__param_4,
	.param .b64 _Z8chechalliPbiiiPiS0_S0_iiPS0__param_5,
	.param .b64 _Z8chechalliPbiiiPiS0_S0_iiPS0__param_6,
	.param .b64 _Z8chechalliPbiiiPiS0_S0_iiPS0__param_7,
	.param .b32 _Z8chechalliPbiiiPiS0_S0_iiPS0__param_8,
	.param .b32 _Z8chechalliPbiiiPiS0_S0_iiPS0__param_9,
	.param .b64 _Z8chechalliPbiiiPiS0_S0_iiPS0__param_10
)
{
	.reg .pred 	%p<14>;
	.reg .b16 	%rs<14>;
	.reg .b32 	%r<46>;
	.reg .b64 	%rd<41>;

	ld.param.u32 	%r18, [_Z8chechalliPbiiiPiS0_S0_iiPS0__param_0];
	ld.param.u64 	%rd11, [_Z8chechalliPbiiiPiS0_S0_iiPS0__param_1];
	ld.param.u32 	%r42, [_Z8chechalliPbiiiPiS0_S0_iiPS0__param_2];
	ld.param.u32 	%r41, [_Z8chechalliPbiiiPiS0_S0_iiPS0__param_3];
	ld.param.u32 	%r21, [_Z8chechalliPbiiiPiS0_S0_iiPS0__param_4];
	ld.param.u64 	%rd12, [_Z8chechalliPbiiiPiS0_S0_iiPS0__param_5];
	ld.param.u64 	%rd13, [_Z8chechalliPbiiiPiS0_S0_iiPS0__param_6];
	ld.param.u64 	%rd14, [_Z8chechalliPbiiiPiS0_S0_iiPS0__param_7];
	ld.param.u32 	%r22, [_Z8chechalliPbiiiPiS0_S0_iiPS0__param_8];
	ld.param.u32 	%r23, [_Z8chechalliPbiiiPiS0_S0_iiPS0__param_9];
	ld.param.u64 	%rd15, [_Z8chechalliPbiiiPiS0_S0_iiPS0__param_10];
	cvta.to.global.u64 	%rd1, %rd15;
	cvta.to.global.u64 	%rd2, %rd12;
	cvta.to.global.u64 	%rd3, %rd11;
	cvta.to.global.u64 	%rd4, %rd13;
	cvta.to.global.u64 	%rd5, %rd14;
	sub.s32 	%r1, %r23, %r22;
	setp.ne.s32 	%p1, %r42, %r1;
	@%p1 bra 	$L__BB0_8;
	mul.wide.s32 	%rd28, %r18, 4;
	add.s64 	%rd29, %rd5, %rd28;
	ld.global.u32 	%r39, [%rd29];
	mov.u32 	%r1, %r42;
$L__BB0_2:
	add.s32 	%r33, %r22, %r1;
	add.s32 	%r34, %r33, -1;
	mul.wide.s32 	%rd30, %r34, 4;
	add.s64 	%rd31, %rd4, %rd30;
	ld.global.u32 	%r35, [%rd31];
	mul.wide.s32 	%rd32, %r35, 4;
	add.s64 	%rd33, %rd5, %rd32;
	ld.global.u32 	%r6, [%rd33];
	setp.ge.s32 	%p9, %r6, %r39;
	mov.b16 	%rs8, 1;
	mov.u16 	%rs13, %rs8;
	@%p9 bra 	$L__BB0_17;
	setp.ge.s32 	%p10, %r41, %r21;
	mov.b16 	%rs9, 0;
	mov.u16 	%rs13, %rs9;
	@%p10 bra 	$L__BB0_17;
	mul.wide.s32 	%rd34, %r6, 8;
	add.s64 	%rd6, %rd1, %rd34;
$L__BB0_5:
	cvt.s64.s32 	%rd7, %r41;
	add.s64 	%rd35, %rd3, %rd7;
	ld.global.u8 	%rs10, [%rd35];
	setp.ne.s16 	%p11, %rs10, 0;
	@%p11 bra 	$L__BB0_7;
	shl.b64 	%rd36, %rd7, 2;
	add.s64 	%rd37, %rd2, %rd36;
	ld.global.u32 	%r36, [%rd37];
	ld.global.u64 	%rd38, [%rd6];
	mul.wide.s32 	%rd39, %r36, 4;
	add.s64 	%rd40, %rd38, %rd39;
	ld.u32 	%r37, [%rd40];
	setp.ne.s32 	%p12, %r37, 0;
	mov.u16 	%rs13, %rs8;
	@%p12 bra 	$L__BB0_17;
$L__BB0_7:
	add.s32 	%r41, %r41, 1;
	setp.eq.s32 	%p13, %r41, %r21;
	mov.u16 	%rs13, %rs9;
	@%p13 bra 	$L__BB0_17;
	bra.uni 	$L__BB0_5;
$L__BB0_8:
	mul.wide.s32 	%rd16, %r18, 4;
	add.s64 	%rd17, %rd5, %rd16;
	ld.global.u32 	%r39, [%rd17];
$L__BB0_9:
	add.s32 	%r24, %r22, %r42;
	add.s32 	%r25, %r24, -1;
	mul.wide.s32 	%rd18, %r25, 4;
	add.s64 	%rd19, %rd4, %rd18;
	ld.global.u32 	%r26, [%rd19];
	mul.wide.s32 	%rd20, %r26, 4;
	add.s64 	%rd21, %rd5, %rd20;
	ld.global.u32 	%r10, [%rd21];
	setp.ge.s32 	%p2, %r10, %r39;
	@%p2 bra 	$L__BB0_18;
	setp.ge.s32 	%p4, %r41, %r21;
	mov.b16 	%rs2, 0;
	mov.u16 	%rs13, %rs2;
	@%p4 bra 	$L__BB0_17;
	mul.wide.s32 	%rd22, %r10, 8;
	add.s64 	%rd8, %rd1, %rd22;
	add.s32 	%r11, %r42, 1;
	mov.b32 	%r43, 0;
	mov.u32 	%r44, %r41;
$L__BB0_12:
	cvt.s64.s32 	%rd9, %r44;
	add.s64 	%rd10, %rd3, %rd9;
	ld.global.u8 	%rs3, [%rd10];
	setp.ne.s16 	%p5, %rs3, 0;
	@%p5 bra 	$L__BB0_16;
	shl.b64 	%rd23, %rd9, 2;
	add.s64 	%rd24, %rd2, %rd23;
	ld.global.u32 	%r28, [%rd24];
	ld.global.u64 	%rd25, [%rd8];
	mul.wide.s32 	%rd26, %r28, 4;
	add.s64 	%rd27, %rd25, %rd26;
	ld.u32 	%r29, [%rd27];
	setp.eq.s32 	%p6, %r29, 0;
	@%p6 bra 	$L__BB0_16;
	mov.b16 	%rs13, 1;
	st.global.u8 	[%rd10], %rs13;
	{ // callseq 0, 0
	.param .b32 param0;
	st.param.b32 	[param0], %r18;
	.param .b64 param1;
	st.param.b64 	[param1], %rd11;
	.param .b32 param2;
	st.param.b32 	[param2], %r11;
	.param .b32 param3;
	st.param.b32 	[param3], %r41;
	.param .b32 param4;
	st.param.b32 	[param4], %r21;
	.param .b64 param5;
	st.param.b64 	[param5], %rd12;
	.param .b64 param6;
	st.param.b64 	[param6], %rd13;
	.param .b64 param7;
	st.param.b64 	[param7], %rd14;
	.param .b32 param8;
	st.param.b32 	[param8], %r22;
	.param .b32 param9;
	st.param.b32 	[param9], %r23;
	.param .b64 param10;
	st.param.b64 	[param10], %rd15;
	.param .b32 retval0;
	call.uni (retval0), 
	_Z8chechalliPbiiiPiS0_S0_iiPS0_, 
	(
	param0, 
	param1, 
	param2, 
	param3, 
	param4, 
	param5, 
	param6, 
	param7, 
	param8, 
	param9, 
	param10
	);
	ld.param.b32 	%r30, [retval0];
	} // callseq 0
	cvt.u16.u32 	%rs5, %r30;
	cvt.s32.s16 	%r32, %rs5;
	or.b32  	%r43, %r43, %r32;
	setp.eq.s32 	%p7, %r43, 1;
	@%p7 bra 	$L__BB0_17;
	mov.b16 	%rs6, 0;
	st.global.u8 	[%rd10], %rs6;
$L__BB0_16:
	add.s32 	%r44, %r44, 1;
	setp.ne.s32 	%p8, %r44, %r21;
	mov.u16 	%rs13, %rs2;
	@%p8 bra 	$L__BB0_12;
$L__BB0_17:
	cvt.u32.u16 	%r38, %rs13;
	st.param.b32 	[func_retval0], %r38;
	ret;
$L__BB0_18:
	add.s32 	%r42, %r42, 1;
	setp.eq.s32 	%p3, %r42, %r1;
	@%p3 bra 	$L__BB0_2;
	bra.uni 	$L__BB0_9;

}
	// .globl	_Z8findhashPiPcS_S_S_PbS1_S_S_
.visible .entry _Z8findhashPiPcS_S_S_PbS1_S_S_(
	.param .u64 .ptr .align 1 _Z8findhashPiPcS_S_S_PbS1_S_S__param_0,
	.param .u64 .ptr .align 1 _Z8findhashPiPcS_S_S_PbS1_S_S__param_1,
	.param .u64 .ptr .align 1 _Z8findhashPiPcS_S_S_PbS1_S_S__param_2,
	.param .u64 .ptr .align 1 _Z8findhashPiPcS_S_S_PbS1_S_S__param_3,
	.param .u64 .ptr .align 1 _Z8findhashPiPcS_S_S_PbS1_S_S__param_4,
	.param .u64 .ptr .align 1 _Z8findhashPiPcS_S_S_PbS1_S_S__param_5,
	.param .u64 .ptr .align 1 _Z8findhashPiPcS_S_S_PbS1_S_S__param_6,
	.param .u64 .ptr .align 1 _Z8findhashPiPcS_S_S_PbS1_S_S__param_7,
	.param .u64 .ptr .align 1 _Z8findhashPiPcS_S_S_PbS1_S_S__param_8
)
{
	.reg .pred 	%p<7>;
	.reg .b16 	%rs<3>;
	.reg .b32 	%r<35>;
	.reg .b64 	%rd<38>;

	ld.param.u64 	%rd5, [_Z8findhashPiPcS_S_S_PbS1_S_S__param_0];
	ld.param.u64 	%rd6, [_Z8findhashPiPcS_S_S_PbS1_S_S__param_1];
	ld.param.u64 	%rd11, [_Z8findhashPiPcS_S_S_PbS1_S_S__param_2];
	ld.param.u64 	%rd12, [_Z8findhashPiPcS_S_S_PbS1_S_S__param_3];
	ld.param.u64 	%rd7, [_Z8findhashPiPcS_S_S_PbS1_S_S__param_4];
	ld.param.u64 	%rd8, [_Z8findhashPiPcS_S_S_PbS1_S_S__param_5];
	ld.param.u64 	%rd9, [_Z8findhashPiPcS_S_S_PbS1_S_S__param_6];
	ld.param.u64 	%rd10, [_Z8findhashPiPcS_S_S_PbS1_S_S__param_7];
	cvta.to.global.u64 	%rd1, %rd12;
	cvta.to.global.u64 	%rd13, %rd11;
	mov.u32 	%r12, %tid.x;
	mov.u32 	%r13, %ntid.y;
	mov.u32 	%r14, %tid.y;
	mov.u32 	%r15, %ntid.x;
	mov.u32 	%r16, %ctaid.x;
	mov.u32 	%r17, %nctaid.y;
	mov.u32 	%r18, %ctaid.y;
	mad.lo.s32 	%r19, %r16, %r17, %r18;
	mad.lo.s32 	%r20, %r19, %r15, %r12;
	mad.lo.s32 	%r1, %r20, %r13, %r14;
	ld.global.u32 	%r21, [%rd13];
	setp.ge.s32 	%p1, %r1, %r21;
	@%p1 bra 	$L__BB1_9;
	mul.wide.s32 	%rd14, %r1, 4;
	add.s64 	%rd15, %rd1, %rd14;
	ld.global.u32 	%r22, [%rd15];
	setp.ne.s32 	%p2, %r22, 0;
	@%p2 bra 	$L__BB1_9;
	cvt.s64.s32 	%rd16, %r1;
	cvta.to.global.u64 	%rd17, %rd5;
	add.s64 	%rd19, %rd17, %rd14;
	ld.global.u32 	%r2, [%rd19+4];
	cvta.to.global.u64 	%rd20, %rd6;
	add.s64 	%rd21, %rd20, %rd16;
	ld.global.s8 	%r33, [%rd21];
	ld.global.u32 	%r32, [%rd19];
	setp.ge.s32 	%p3, %r32, %r2;
	@%p3 bra 	$L__BB1_8;
	cvta.to.global.u64 	%rd2, %rd9;
	cvta.to.global.u64 	%rd3, %rd7;
$L__BB1_4:
	cvt.s64.s32 	%rd4, %r32;
	add.s64 	%rd22, %rd2, %rd4;
	ld.global.u8 	%rs1, [%rd22];
	setp.eq.s16 	%p4, %rs1, 0;
	@%p4 bra 	$L__BB1_7;
	shl.b64 	%rd23, %rd4, 2;
	add.s64 	%rd24, %rd3, %rd23;
	ld.global.u32 	%r23, [%rd24];
	mul.wide.s32 	%rd25, %r23, 4;
	add.s64 	%rd26, %rd1, %rd25;
	ld.global.u32 	%r7, [%rd26];
	setp.eq.s32 	%p5, %r7, 0;
	@%p5 bra 	$L__BB1_9;
	mul.wide.s32 	%rd27, %r33, %r7;
	mul.lo.s64 	%rd28, %rd27, 10007;
	mul.hi.s64 	%rd29, %rd28, -8775366530925146571;
	add.s64 	%rd30, %rd29, %rd28;
	shr.s64 	%rd31, %rd30, 19;
	shr.u64 	%rd32, %rd30, 63;
	cvt.u32.u64 	%r24, %rd32;
	cvt.u32.u64 	%r25, %rd31;
	add.s32 	%r26, %r25, %r24;
	mov.b64 	%rd33, 1000003;
	cvt.u32.u64 	%r27, %rd33;
	mul.lo.s32 	%r28, %r26, %r27;
	cvt.u32.u64 	%r29, %rd28;
	sub.s32 	%r33, %r29, %r28;
$L__BB1_7:
	add.s32 	%r32, %r32, 1;
	setp.ne.s32 	%p6, %r32, %r2;
	@%p6 bra 	$L__BB1_4;
$L__BB1_8:
	cvta.to.global.u64 	%rd34, %rd8;
	mov.b16 	%rs2, 0;
	st.global.u8 	[%rd34], %rs2;
	cvta.to.global.u64 	%rd35, %rd10;
	mul.wide.s32 	%rd36, %r33, 4;
	add.s64 	%rd37, %rd35, %rd36;
	mov.b32 	%r30, 1;
	st.global.u32 	[%rd37], %r30;
$L__BB1_9:
	ret;

}
	// .globl	_Z7setdeg1PiS_S_Pb
.visible .entry _Z7setdeg1PiS_S_Pb(
	.param .u64 .ptr .align 1 _Z7setdeg1PiS_S_Pb_param_0,
	.param .u64 .ptr .align 1 _Z7setdeg1PiS_S_Pb_param_1,
	.param .u64 .ptr .align 1 _Z7setdeg1PiS_S_Pb_param_2,
	.param .u64 .ptr .align 1 _Z7setdeg1PiS_S_Pb_param_3
)
{
	.reg .pred 	%p<6>;
	.reg .b16 	%rs<2>;
	.reg .b32 	%r<19>;
	.reg .b64 	%rd<15>;

	ld.param.u64 	%rd3, [_Z7setdeg1PiS_S_Pb_param_0];
	ld.param.u64 	%rd6, [_Z7setdeg1PiS_S_Pb_param_1];
	ld.param.u64 	%rd4, [_Z7setdeg1PiS_S_Pb_param_2];
	ld.param.u64 	%rd5, [_Z7setdeg1PiS_S_Pb_param_3];
	cvta.to.global.u64 	%rd7, %rd6;
	mov.u32 	%r6, %tid.x;
	mov.u32 	%r7, %ntid.y;
	mov.u32 	%r8, %tid.y;
	mov.u32 	%r9, %ntid.x;
	mov.u32 	%r10, %ctaid.x;
	mov.u32 	%r11, %nctaid.y;
	mov.u32 	%r12, %ctaid.y;
	mad.lo.s32 	%r13, %r10, %r11, %r12;
	mad.lo.s32 	%r14, %r13, %r9, %r6;
	mad.lo.s32 	%r1, %r14, %r7, %r8;
	ld.global.u32 	%r15, [%rd7];
	setp.ge.s32 	%p1, %r1, %r15;
	@%p1 bra 	$L__BB2_7;
	cvta.to.global.u64 	%rd8, %rd4;
	mul.wide.s32 	%rd9, %r1, 4;
	add.s64 	%rd1, %rd8, %rd9;
	ld.global.u32 	%r16, [%rd1];
	setp.ne.s32 	%p2, %r16, 0;
	@%p2 bra 	$L__BB2_7;
	cvta.to.global.u64 	%rd10, %rd3;
	add.s64 	%rd12, %rd10, %rd9;
	ld.global.u32 	%r2, [%rd12+4];
	ld.global.u32 	%r18, [%rd12];
	setp.ge.s32 	%p3, %r18, %r2;
	@%p3 bra 	$L__BB2_6;
	cvta.to.global.u64 	%rd2, %rd5;
	bra.uni 	$L__BB2_5;
$L__BB2_4:
	add.s32 	%r18, %r18, 1;
	setp.eq.s32 	%p5, %r18, %r2;
	@%p5 bra 	$L__BB2_6;
$L__BB2_5:
	cvt.s64.s32 	%rd13, %r18;
	add.s64 	%rd14, %rd2, %rd13;
	ld.global.u8 	%rs1, [%rd14];
	setp.eq.s16 	%p4, %rs1, 0;
	@%p4 bra 	$L__BB2_4;
	bra.uni 	$L__BB2_7;
$L__BB2_6:
	mov.b32 	%r17, 1;
	st.global.u32 	[%rd1], %r17;
$L__BB2_7:
	ret;

}
	// .globl	_Z7puttoidPiPcS_S_S_PbS_S_S_
.visible .entry _Z7puttoidPiPcS_S_S_PbS_S_S_(
	.param .u64 .ptr .align 1 _Z7puttoidPiPcS_S_S_PbS_S_S__param_0,
	.param .u64 .ptr .align 1 _Z7puttoidPiPcS_S_S_PbS_S_S__param_1,
	.param .u64 .ptr .align 1 _Z7puttoidPiPcS_S_S_PbS_S_S__param_2,
	.param .u64 .ptr .align 1 _Z7puttoidPiPcS_S_S_PbS_S_S__param_3,
	.param .u64 .ptr .align 1 _Z7puttoidPiPcS_S_S_PbS_S_S__param_4,
	.param .u64 .ptr .align 1 _Z7puttoidPiPcS_S_S_PbS_S_S__param_5,
	.param .u64 .ptr .align 1 _Z7puttoidPiPcS_S_S_PbS_S_S__param_6,
	.param .u64 .ptr .align 1 _Z7puttoidPiPcS_S_S_PbS_S_S__param_7,
	.param .u64 .ptr .align 1 _Z7puttoidPiPcS_S_S_PbS_S_S__param_8
)
{
	.reg .pred 	%p<17>;
	.reg .b16 	%rs<7>;
	.reg .b32 	%r<59>;
	.reg .b64 	%rd<64>;

	ld.param.u64 	%rd13, [_Z7puttoidPiPcS_S_S_PbS_S_S__param_1];
	ld.param.u64 	%rd16, [_Z7puttoidPiPcS_S_S_PbS_S_S__param_2];
	ld.param.u64 	%rd17, [_Z7puttoidPiPcS_S_S_PbS_S_S__param_3];
	ld.param.u64 	%rd18, [_Z7puttoidPiPcS_S_S_PbS_S_S__param_4];
	ld.param.u64 	%rd19, [_Z7puttoidPiPcS_S_S_PbS_S_S__param_5];
	ld.param.u64 	%rd15, [_Z7puttoidPiPcS_S_S_PbS_S_S__param_7];
	ld.param.u64 	%rd20, [_Z7puttoidPiPcS_S_S_PbS_S_S__param_8];
	cvta.to.global.u64 	%rd1, %rd20;
	cvta.to.global.u64 	%rd2, %rd18;
	cvta.to.global.u64 	%rd3, %rd19;
	cvta.to.global.u64 	%rd4, %rd17;
	cvta.to.global.u64 	%rd21, %rd16;
	mov.u32 	%r24, %tid.x;
	mov.u32 	%r25, %ntid.y;
	mov.u32 	%r26, %tid.y;
	mov.u32 	%r27, %ntid.x;
	mov.u32 	%r28, %ctaid.x;
	mov.u32 	%r29, %nctaid.y;
	mov.u32 	%r30, %ctaid.y;
	mad.lo.s32 	%r31, %r28, %r29, %r30;
	mad.lo.s32 	%r32, %r31, %r27, %r24;
	mad.lo.s32 	%r1, %r32, %r25, %r26;
	ld.global.u32 	%r33, [%rd21];
	setp.ge.s32 	%p1, %r1, %r33;
	@%p1 bra 	$L__BB3_26;
	mul.wide.s32 	%rd22, %r1, 4;
	add.s64 	%rd5, %rd4, %rd22;
	ld.global.u32 	%r34, [%rd5];
	setp.ne.s32 	%p2, %r34, 0;
	@%p2 bra 	$L__BB3_26;
	ld.param.u64 	%rd62, [_Z7puttoidPiPcS_S_S_PbS_S_S__param_0];
	cvt.s64.s32 	%rd23, %r1;
	cvta.to.global.u64 	%rd24, %rd62;
	add.s64 	%rd26, %rd24, %rd22;
	ld.global.u32 	%r2, [%rd26+4];
	cvta.to.global.u64 	%rd27, %rd13;
	add.s64 	%rd28, %rd27, %rd23;
	ld.global.s8 	%r52, [%rd28];
	ld.global.u32 	%r4, [%rd26];
	setp.ge.s32 	%p3, %r4, %r2;
	@%p3 bra 	$L__BB3_8;
	mov.u32 	%r51, %r4;
$L__BB3_4:
	cvt.s64.s32 	%rd6, %r51;
	add.s64 	%rd29, %rd3, %rd6;
	ld.global.u8 	%rs1, [%rd29];
	setp.eq.s16 	%p4, %rs1, 0;
	@%p4 bra 	$L__BB3_7;
	shl.b64 	%rd30, %rd6, 2;
	add.s64 	%rd31, %rd2, %rd30;
	ld.global.u32 	%r35, [%rd31];
	mul.wide.s32 	%rd32, %r35, 4;
	add.s64 	%rd33, %rd4, %rd32;
	ld.global.u32 	%r7, [%rd33];
	setp.eq.s32 	%p5, %r7, 0;
	@%p5 bra 	$L__BB3_26;
	mul.wide.s32 	%rd34, %r52, %r7;
	mul.lo.s64 	%rd35, %rd34, 10007;
	mul.hi.s64 	%rd36, %rd35, -8775366530925146571;
	add.s64 	%rd37, %rd36, %rd35;
	shr.s64 	%rd38, %rd37, 19;
	shr.u64 	%rd39, %rd37, 63;
	cvt.u32.u64 	%r36, %rd39;
	cvt.u32.u64 	%r37, %rd38;
	add.s32 	%r38, %r37, %r36;
	mov.b64 	%rd40, 1000003;
	cvt.u32.u64 	%r39, %rd40;
	mul.lo.s32 	%r40, %r38, %r39;
	cvt.u32.u64 	%r41, %rd35;
	sub.s32 	%r52, %r41, %r40;
$L__BB3_7:
	add.s32 	%r51, %r51, 1;
	setp.ne.s32 	%p6, %r51, %r2;
	@%p6 bra 	$L__BB3_4;
$L__BB3_8:
	setp.ge.s32 	%p7, %r4, %r2;
	@%p7 bra 	$L__BB3_25;
	sub.s32 	%r42, %r2, %r4;
	and.b32  	%r12, %r42, 3;
	setp.eq.s32 	%p8, %r12, 0;
	mov.u32 	%r56, %r4;
	@%p8 bra 	$L__BB3_14;
	neg.s32 	%r54, %r12;
	mov.u32 	%r56, %r4;
$L__BB3_11:
	.pragma "nounroll";
	cvt.s64.s32 	%rd41, %r56;
	add.s64 	%rd42, %rd3, %rd41;
	mul.wide.s32 	%rd7, %r56, 4;
	ld.global.u8 	%rs2, [%rd42];
	setp.eq.s16 	%p9, %rs2, 0;
	@%p9 bra 	$L__BB3_13;
	add.s64 	%rd43, %rd2, %rd7;
	ld.global.u32 	%r43, [%rd43];
	mul.wide.s32 	%rd44, %r43, 4;
	add.s64 	%rd45, %rd1, %rd44;
	st.global.u32 	[%rd45], %r1;
$L__BB3_13:
	add.s32 	%r56, %r56, 1;
	add.s32 	%r54, %r54, 1;
	setp.ne.s32 	%p10, %r54, 0;
	@%p10 bra 	$L__BB3_11;
$L__BB3_14:
	sub.s32 	%r44, %r4, %r2;
	setp.gt.u32 	%p11, %r44, -4;
	@%p11 bra 	$L__BB3_25;
	sub.s32 	%r57, %r56, %r2;
	add.s64 	%rd8, %rd2, 8;
	add.s64 	%rd9, %rd3, 3;
$L__BB3_16:
	cvt.s64.s32 	%rd46, %r56;
	mul.wide.s32 	%rd47, %r56, 4;
	add.s64 	%rd10, %rd8, %rd47;
	add.s64 	%rd11, %rd9, %rd46;
	ld.global.u8 	%rs3, [%rd11+-3];
	setp.eq.s16 	%p12, %rs3, 0;
	@%p12 bra 	$L__BB3_18;
	ld.global.u32 	%r45, [%rd10+-8];
	mul.wide.s32 	%rd48, %r45, 4;
	add.s64 	%rd49, %rd1, %rd48;
	st.global.u32 	[%rd49], %r1;
$L__BB3_18:
	ld.global.u8 	%rs4, [%rd11+-2];
	setp.eq.s16 	%p13, %rs4, 0;
	@%p13 bra 	$L__BB3_20;
	ld.global.u32 	%r46, [%rd10+-4];
	mul.wide.s32 	%rd50, %r46, 4;
	add.s64 	%rd51, %rd1, %rd50;
	st.global.u32 	[%rd51], %r1;
$L__BB3_20:
	ld.global.u8 	%rs5, [%rd11+-1];
	setp.eq.s16 	%p14, %rs5, 0;
	@%p14 bra 	$L__BB3_22;
	ld.global.u32 	%r47, [%rd10];
	mul.wide.s32 	%rd52, %r47, 4;
	add.s64 	%rd53, %rd1, %rd52;
	st.global.u32 	[%rd53], %r1;
$L__BB3_22:
	ld.global.u8 	%rs6, [%rd11];
	setp.eq.s16 	%p15, %rs6, 0;
	@%p15 bra 	$L__BB3_24;
	ld.global.u32 	%r48, [%rd10+4];
	mul.wide.s32 	%rd54, %r48, 4;
	add.s64 	%rd55, %rd1, %rd54;
	st.global.u32 	[%rd55], %r1;
$L__BB3_24:
	add.s32 	%r56, %r56, 4;
	add.s32 	%r57, %r57, 4;
	setp.ne.s32 	%p16, %r57, 0;
	@%p16 bra 	$L__BB3_16;
$L__BB3_25:
	ld.param.u64 	%rd63, [_Z7puttoidPiPcS_S_S_PbS_S_S__param_6];
	cvta.to.global.u64 	%rd56, %rd63;
	mul.wide.s32 	%rd57, %r52, 4;
	add.s64 	%rd58, %rd56, %rd57;
	ld.global.u32 	%r49, [%rd58];
	st.global.u32 	[%rd5], %r49;
	cvta.to.global.u64 	%rd59, %rd15;
	mul.wide.s32 	%rd60, %r49, 4;
	add.s64 	%rd61, %rd59, %rd60;
	st.global.u32 	[%rd61], %r1;
$L__BB3_26:
	ret;

}
	// .globl	_Z7findcvsPbiPiPcS0_S0_S0_S1_S0_S0_PS0_
.visible .entry _Z7findcvsPbiPiPcS0_S0_S0_S1_S0_S0_PS0_(
	.param .u64 .ptr .align 1 _Z7findcvsPbiPiPcS0_S0_S0_S1_S0_S0_PS0__param_0,
	.param .u32 _Z7findcvsPbiPiPcS0_S0_S0_S1_S0_S0_PS0__param_1,
	.param .u64 .ptr .align 1 _Z7findcvsPbiPiPcS0_S0_S0_S1_S0_S0_PS0__param_2,
	.param .u64 .ptr .align 1 _Z7findcvsPbiPiPcS0_S0_S0_S1_S0_S0_PS0__param_3,
	.param .u64 .ptr .align 1 _Z7findcvsPbiPiPcS0_S0_S0_S1_S0_S0_PS0__param_4,
	.param .u64 .ptr .align 1 _Z7findcvsPbiPiPcS0_S0_S0_S1_S0_S0_PS0__param_5,
	.param .u64 .ptr .align 1 _Z7findcvsPbiPiPcS0_S0_S0_S1_S0_S0_PS0__param_6,
	.param .u64 .ptr .align 1 _Z7findcvsPbiPiPcS0_S0_S0_S1_S0_S0_PS0__param_7,
	.param .u64 .ptr .align 1 _Z7findcvsPbiPiPcS0_S0_S0_S1_S0_S0_PS0__param_8,
	.param .u64 .ptr .align 1 _Z7findcvsPbiPiPcS0_S0_S0_S1_S0_S0_PS0__param_9,
	.param .u64 .ptr .align 1 _Z7findcvsPbiPiPcS0_S0_S0_S1_S0_S0_PS0__param_10
)
{
	.reg .pred 	%p<5>;
	.reg .b16 	%rs<4>;
	.reg .b32 	%r<23>;
	.reg .b64 	%rd<33>;

	ld.param.u64 	%rd1, [_Z7findcvsPbiPiPcS0_S0_S0_S1_S0_S0_PS0__param_0];
	ld.param.u32 	%r6, [_Z7findcvsPbiPiPcS0_S0_S0_S1_S0_S0_PS0__param_1];
	ld.param.u64 	%rd2, [_Z7findcvsPbiPiPcS0_S0_S0_S1_S0_S0_PS0__param_2];
	ld.param.u64 	%rd3, [_Z7findcvsPbiPiPcS0_S0_S0_S1_S0_S0_PS0__param_3];
	ld.param.u64 	%rd10, [_Z7findcvsPbiPiPcS0_S0_S0_S1_S0_S0_PS0__param_4];
	ld.param.u64 	%rd4, [_Z7findcvsPbiPiPcS0_S0_S0_S1_S0_S0_PS0__param_5];
	ld.param.u64 	%rd5, [_Z7findcvsPbiPiPcS0_S0_S0_S1_S0_S0_PS0__param_6];
	ld.param.u64 	%rd6, [_Z7findcvsPbiPiPcS0_S0_S0_S1_S0_S0_PS0__param_7];
	ld.param.u64 	%rd7, [_Z7findcvsPbiPiPcS0_S0_S0_S1_S0_S0_PS0__param_8];
	ld.param.u64 	%rd8, [_Z7findcvsPbiPiPcS0_S0_S0_S1_S0_S0_PS0__param_9];
	ld.param.u64 	%rd9, [_Z7findcvsPbiPiPcS0_S0_S0_S1_S0_S0_PS0__param_10];
	cvta.to.global.u64 	%rd11, %rd10;
	mov.u32 	%r7, %tid.x;
	mov.u32 	%r8, %ntid.y;
	mov.u32 	%r9, %tid.y;
	mov.u32 	%r10, %ntid.x;
	mov.u32 	%r11, %ctaid.x;
	mov.u32 	%r12, %nctaid.y;
	mov.u32 	%r13, %ctaid.y;
	mad.lo.s32 	%r14, %r11, %r12, %r13;
	mad.lo.s32 	%r15, %r14, %r10, %r7;
	mad.lo.s32 	%r1, %r15, %r8, %r9;
	ld.global.u32 	%r16, [%rd11];
	setp.ge.s32 	%p1, %r1, %r16;
	@%p1 bra 	$L__BB4_5;
	cvta.to.global.u64 	%rd12, %rd3;
	cvta.to.global.u64 	%rd13, %rd6;
	cvt.s64.s32 	%rd14, %r1;
	add.s64 	%rd15, %rd12, %rd14;
	ld.global.u8 	%rs1, [%rd15];
	cvt.s64.s32 	%rd16, %r6;
	add.s64 	%rd17, %rd13, %rd16;
	ld.global.u8 	%rs2, [%rd17];
	setp.ne.s16 	%p2, %rs1, %rs2;
	@%p2 bra 	$L__BB4_5;
	cvta.to.global.u64 	%rd18, %rd5;
	mul.wide.s32 	%rd19, %r6, 4;
	add.s64 	%rd20, %rd18, %rd19;
	ld.global.u32 	%r2, [%rd20+4];
	ld.global.u32 	%r3, [%rd20];
	sub.s32 	%r17, %r2, %r3;
	cvta.to.global.u64 	%rd21, %rd2;
	mul.wide.s32 	%rd22, %r1, 4;
	add.s64 	%rd23, %rd21, %rd22;
	ld.global.u32 	%r4, [%rd23+4];
	ld.global.u32 	%r5, [%rd23];
	sub.s32 	%r18, %r4, %r5;
	setp.gt.s32 	%p3, %r17, %r18;
	@%p3 bra 	$L__BB4_5;
	{ // callseq 1, 0
	.param .b32 param0;
	st.param.b32 	[param0], %r6;
	.param .b64 param1;
	st.param.b64 	[param1], %rd1;
	.param .b32 param2;
	st.param.b32 	[param2], 1;
	.param .b32 param3;
	st.param.b32 	[param3], %r5;
	.param .b32 param4;
	st.param.b32 	[param4], %r4;
	.param .b64 param5;
	st.param.b64 	[param5], %rd4;
	.param .b64 param6;
	st.param.b64 	[param6], %rd7;
	.param .b64 param7;
	st.param.b64 	[param7], %rd8;
	.param .b32 param8;
	st.param.b32 	[param8], %r3;
	.param .b32 param9;
	st.param.b32 	[param9], %r2;
	.param .b64 param10;
	st.param.b64 	[param10], %rd9;
	.param .b32 retval0;
	call.uni (retval0), 
	_Z8chechalliPbiiiPiS0_S0_iiPS0_, 
	(
	param0, 
	param1, 
	param2, 
	param3, 
	param4, 
	param5, 
	param6, 
	param7, 
	param8, 
	param9, 
	param10
	);
	ld.param.b32 	%r19, [retval0];
	} // callseq 1
	cvt.u16.u32 	%rs3, %r19;
	setp.eq.s16 	%p4, %rs3, 0;
	@%p4 bra 	$L__BB4_5;
	cvta.to.global.u64 	%rd24, %rd8;
	add.s64 	%rd26, %rd24, %rd19;
	ld.global.u32 	%r21, [%rd26];
	cvta.to.global.u64 	%rd27, %rd9;
	mul.wide.s32 	%rd28, %r21, 8;
	add.s64 	%rd29, %rd27, %rd28;
	ld.global.u64 	%rd30, [%rd29];
	add.s64 	%rd32, %rd30, %rd22;
	mov.b32 	%r22, 1;
	st.u32 	[%rd32], %r22;
$L__BB4_5:
	ret;

}
	// .globl	_Z9puttolistPiS_S_
.visible .entry _Z9puttolistPiS_S_(
	.param .u64 .ptr .align 1 _Z9puttolistPiS_S__param_0,
	.param .u64 .ptr .align 1 _Z9puttolistPiS_S__param_1,
	.param .u64 .ptr .align 1 _Z9puttolistPiS_S__param_2
)
{
	.reg .pred 	%p<3>;
	.reg .b32 	%r<14>;
	.reg .b64 	%rd<11>;

	ld.param.u64 	%rd3, [_Z9puttolistPiS_S__param_0];
	ld.param.u64 	%rd1, [_Z9puttolistPiS_S__param_1];
	ld.param.u64 	%rd2, [_Z9puttolistPiS_S__param_2];
	cvta.to.global.u64 	%rd4, %rd3;
	mov.u32 	%r3, %tid.x;
	mov.u32 	%r4, %ntid.y;
	mov.u32 	%r5, %tid.y;
	mov.u32 	%r6, %ntid.x;
	mov.u32 	%r7, %ctaid.x;
	mov.u32 	%r8, %nctaid.y;
	mov.u32 	%r9, %ctaid.y;
	mad.lo.s32 	%r10, %r7, %r8, %r9;
	mad.lo.s32 	%r11, %r10, %r6, %r3;
	mad.lo.s32 	%r1, %r11, %r4, %r5;
	ld.global.u32 	%r12, [%rd4];
	setp.ge.s32 	%p1, %r1, %r12;
	@%p1 bra 	$L__BB5_3;
	cvta.to.global.u64 	%rd5, %rd1;
	mul.wide.s32 	%rd6, %r1, 4;
	add.s64 	%rd7, %rd5, %rd6;
	ld.global.u32 	%r2, [%rd7];
	ld.global.u32 	%r13, [%rd7+4];
	setp.eq.s32 	%p2, %r2, %r13;
	@%p2 bra 	$L__BB5_3;
	cvta.to.global.u64 	%rd8, %rd2;
	mul.wide.s32 	%rd9, %r2, 4;
	add.s64 	%rd10, %rd8, %rd9;
	st.global.u32 	[%rd10], %r1;
$L__BB5_3:
	ret;

}
	// .globl	_Z9checkpermPiS_S_S_S_S_S_Pb
.visible .entry _Z9checkpermPiS_S_S_S_S_S_Pb(
	.param .u64 .ptr .align 1 _Z9checkpermPiS_S_S_S_S_S_Pb_param_0,
	.param .u64 .ptr .align 1 _Z9checkpermPiS_S_S_S_S_S_Pb_param_1,
	.param .u64 .ptr .align 1 _Z9checkpermPiS_S_S_S_S_S_Pb_param_2,
	.param .u64 .ptr .align 1 _Z9checkpermPiS_S_S_S_S_S_Pb_param_3,
	.param .u64 .ptr .align 1 _Z9checkpermPiS_S_S_S_S_S_Pb_param_4,
	.param .u64 .ptr .align 1 _Z9checkpermPiS_S_S_S_S_S_Pb_param_5,
	.param .u64 .ptr .align 1 _Z9checkpermPiS_S_S_S_S_S_Pb_param_6,
	.param .u64 .ptr .align 1 _Z9checkpermPiS_S_S_S_S_S_Pb_param_7
)
{
	.reg .pred 	%p<8>;
	.reg .b16 	%rs<2>;
	.reg .b32 	%r<30>;
	.reg .b64 	%rd<30>;

	ld.param.u64 	%rd12, [_Z9checkpermPiS_S_S_S_S_S_Pb_param_0];
	ld.param.u64 	%rd13, [_Z9checkpermPiS_S_S_S_S_S_Pb_param_1];
	ld.param.u64 	%rd14, [_Z9checkpermPiS_S_S_S_S_S_Pb_param_2];
	ld.param.u64 	%rd7, [_Z9checkpermPiS_S_S_S_S_S_Pb_param_3];
	ld.param.u64 	%rd8, [_Z9checkpermPiS_S_S_S_S_S_Pb_param_4];
	ld.param.u64 	%rd9, [_Z9checkpermPiS_S_S_S_S_S_Pb_param_5];
	ld.param.u64 	%rd10, [_Z9checkpermPiS_S_S_S_S_S_Pb_param_6];
	ld.param.u64 	%rd11, [_Z9checkpermPiS_S_S_S_S_S_Pb_param_7];
	cvta.to.global.u64 	%rd1, %rd12;
	cvta.to.global.u64 	%rd2, %rd13;
	cvta.to.global.u64 	%rd15, %rd14;
	mov.u32 	%r11, %tid.x;
	mov.u32 	%r12, %ntid.y;
	mov.u32 	%r13, %tid.y;
	mov.u32 	%r14, %ntid.x;
	mov.u32 	%r15, %ctaid.x;
	mov.u32 	%r16, %nctaid.y;
	mov.u32 	%r17, %ctaid.y;
	mad.lo.s32 	%r18, %r15, %r16, %r17;
	mad.lo.s32 	%r19, %r18, %r14, %r11;
	mad.lo.s32 	%r1, %r19, %r12, %r13;
	ld.global.u32 	%r20, [%rd15];
	setp.ge.s32 	%p1, %r1, %r20;
	@%p1 bra 	$L__BB6_10;
	cvta.to.global.u64 	%rd16, %rd9;
	cvta.to.global.u64 	%rd17, %rd8;
	mul.wide.s32 	%rd18, %r1, 4;
	add.s64 	%rd19, %rd17, %rd18;
	ld.global.u32 	%r2, [%rd19+4];
	add.s64 	%rd20, %rd2, %rd18;
	ld.global.u32 	%r21, [%rd20];
	mul.wide.s32 	%rd21, %r21, 4;
	add.s64 	%rd3, %rd16, %rd21;
	ld.global.u32 	%r3, [%rd3+4];
	ld.global.u32 	%r28, [%rd19];
	setp.ge.s32 	%p2, %r28, %r2;
	@%p2 bra 	$L__BB6_10;
	cvta.to.global.u64 	%rd4, %rd7;
	cvta.to.global.u64 	%rd5, %rd10;
	cvta.to.global.u64 	%rd6, %rd11;
$L__BB6_3:
	mul.wide.s32 	%rd22, %r28, 4;
	add.s64 	%rd23, %rd4, %rd22;
	ld.global.u32 	%r22, [%rd23];
	ld.global.u32 	%r29, [%rd3];
	mul.wide.s32 	%rd24, %r22, 4;
	add.s64 	%rd25, %rd2, %rd24;
	ld.global.u32 	%r7, [%rd25];
	setp.ge.s32 	%p3, %r29, %r3;
	@%p3 bra 	$L__BB6_4;
	bra.uni 	$L__BB6_7;
$L__BB6_4:
	cvt.s64.s32 	%rd28, %r28;
	add.s64 	%rd29, %rd6, %rd28;
	ld.global.u8 	%rs1, [%rd29];
	setp.eq.s16 	%p6, %rs1, 0;
	@%p6 bra 	$L__BB6_8;
	mov.b32 	%r24, -1;
	st.global.u32 	[%rd1+4], %r24;
	st.global.u32 	[%rd1], %r24;
	bra.uni 	$L__BB6_10;
$L__BB6_6:
	add.s32 	%r29, %r29, 1;
	setp.eq.s32 	%p5, %r29, %r3;
	@%p5 bra 	$L__BB6_4;
$L__BB6_7:
	mul.wide.s32 	%rd26, %r29, 4;
	add.s64 	%rd27, %rd5, %rd26;
	ld.global.u32 	%r23, [%rd27];
	setp.eq.s32 	%p4, %r7, %r23;
	@%p4 bra 	$L__BB6_9;
	bra.uni 	$L__BB6_6;
$L__BB6_8:
	mov.b32 	%r25, 0;
	st.global.u32 	[%rd1+4], %r25;
	ld.global.u32 	%r26, [%rd1];
	add.s32 	%r27, %r26, 1;
	st.global.u32 	[%rd1], %r27;
$L__BB6_9:
	add.s32 	%r28, %r28, 1;
	setp.ne.s32 	%p7, %r28, %r2;
	@%p7 bra 	$L__BB6_3;
$L__BB6_10:
	ret;

}
	// .globl	_Z5cpermPxPiS0_S_S0_S0_S0_S0_S0_PbS0_PS0_S0_
.visible .entry _Z5cpermPxPiS0_S_S0_S0_S0_S0_S0_PbS0_PS0_S0_(
	.param .u64 .ptr .align 1 _Z5cpermPxPiS0_S_S0_S0_S0_S0_S0_PbS0_PS0_S0__param_0,
	.param .u64 .ptr .align 1 _Z5cpermPxPiS0_S_S0_S0_S0_S0_S0_PbS0_PS0_S0__param_1,
	.param .u64 .ptr .align 1 _Z5cpermPxPiS0_S_S0_S0_S0_S0_S0_PbS0_PS0_S0__param_2,
	.param .u64 .ptr .align 1 _Z5cpermPxPiS0_S_S0_S0_S0_S0_S0_PbS0_PS0_S0__param_3,
	.param .u64 .ptr .align 1 _Z5cpermPxPiS0_S_S0_S0_S0_S0_S0_PbS0_PS0_S0__param_4,
	.param .u64 .ptr .align 1 _Z5cpermPxPiS0_S_S0_S0_S0_S0_S0_PbS0_PS0_S0__param_5,
	.param .u64 .ptr .align 1 _Z5cpermPxPiS0_S_S0_S0_S0_S0_S0_PbS0_PS0_S0__param_6,
	.param .u64 .ptr .align 1 _Z5cpermPxPiS0_S_S0_S0_S0_S0_S0_PbS0_PS0_S0__param_7,
	.param .u64 .ptr .align 1 _Z5cpermPxPiS0_S_S0_S0_S0_S0_S0_PbS0_PS0_S0__param_8,
	.param .u64 .ptr .align 1 _Z5cpermPxPiS0_S_S0_S0_S0_S0_S0_PbS0_PS0_S0__param_9,
	.param .u64 .ptr .align 1 _Z5cpermPxPiS0_S_S0_S0_S0_S0_S0_PbS0_PS0_S0__param_10,
	.param .u64 .ptr .align 1 _Z5cpermPxPiS0_S_S0_S0_S0_S0_S0_PbS0_PS0_S0__param_11,
	.param .u64 .ptr .align 1 _Z5cpermPxPiS0_S_S0_S0_S0_S0_S0_PbS0_PS0_S0__param_12
)
{
	.reg .pred 	%p<64>;
	.reg .b32 	%r<223>;
	.reg .b64 	%rd<531>;

	ld.param.u64 	%rd218, [_Z5cpermPxPiS0_S_S0_S0_S0_S0_S0_PbS0_PS0_S0__param_0];
	ld.param.u64 	%rd211, [_Z5cpermPxPiS0_S_S0_S0_S0_S0_S0_PbS0_PS0_S0__param_1];
	ld.param.u64 	%rd212, [_Z5cpermPxPiS0_S_S0_S0_S0_S0_S0_PbS0_PS0_S0__param_2];
	ld.param.u64 	%rd213, [_Z5cpermPxPiS0_S_S0_S0_S0_S0_S0_PbS0_PS0_S0__param_3];
	ld.param.u64 	%rd214, [_Z5cpermPxPiS0_S_S0_S0_S0_S0_S0_PbS0_PS0_S0__param_4];
	ld.param.u64 	%rd219, [_Z5cpermPxPiS0_S_S0_S0_S0_S0_S0_PbS0_PS0_S0__param_6];
	ld.param.u64 	%rd216, [_Z5cpermPxPiS0_S_S0_S0_S0_S0_S0_PbS0_PS0_S0__param_7];
	ld.param.u64 	%rd217, [_Z5cpermPxPiS0_S_S0_S0_S0_S0_S0_PbS0_PS0_S0__param_8];
	ld.param.u64 	%rd220, [_Z5cpermPxPiS0_S_S0_S0_S0_S0_S0_PbS0_PS0_S0__param_10];
	ld.param.u64 	%rd221, [_Z5cpermPxPiS0_S_S0_S0_S0_S0_S0_PbS0_PS0_S0__param_11];
	ld.param.u64 	%rd222, [_Z5cpermPxPiS0_S_S0_S0_S0_S0_S0_PbS0_PS0_S0__param_12];
	cvta.to.global.u64 	%rd1, %rd219;
	cvta.to.global.u64 	%rd2, %rd221;
	cvta.to.global.u64 	%rd3, %rd220;
	cvta.to.global.u64 	%rd4, %rd222;
	cvta.to.global.u64 	%rd5, %rd218;
	mov.u32 	%r47, %tid.x;
	mov.u32 	%r48, %ntid.y;
	mov.u32 	%r49, %tid.y;
	mov.u32 	%r50, %ntid.x;
	mov.u32 	%r51, %ctaid.x;
	mov.u32 	%r52, %nctaid.y;
	mov.u32 	%r53, %ctaid.y;
	mad.lo.s32 	%r54, %r51, %r52, %r53;
	mad.lo.s32 	%r55, %r54, %r50, %r47;
	mad.lo.s32 	%r56, %r55, %r48, %r49;
	cvt.s64.s32 	%rd6, %r56;
	ld.global.u64 	%rd223, [%rd5];
	add.s64 	%rd7, %rd223, %rd6;
	ld.global.u64 	%rd8, [%rd5+24];
	setp.eq.s64 	%p1, %rd8, 0;
	mov.u64 	%rd487, %rd7;
	@%p1 bra 	$L__BB7_4;
	or.b64  	%rd224, %rd7, %rd8;
	and.b64  	%rd225, %rd224, -4294967296;
	setp.ne.s64 	%p2, %rd225, 0;
	@%p2 bra 	$L__BB7_3;
	cvt.u32.u64 	%r57, %rd8;
	cvt.u32.u64 	%r58, %rd7;
	div.u32 	%r59, %r58, %r57;
	cvt.u64.u32 	%rd487, %r59;
	bra.uni 	$L__BB7_4;
$L__BB7_3:
	div.s64 	%rd487, %rd7, %rd8;
$L__BB7_4:
	ld.global.u32 	%r60, [%rd5+8];
	add.s32 	%r211, %r60, 1;
	cvt.s64.s32 	%rd486, %r211;
	ld.global.u64 	%rd13, [%rd5+16];
	setp.lt.s64 	%p3, %rd13, %rd486;
	@%p3 bra 	$L__BB7_9;
$L__BB7_5:
	shl.b64 	%rd226, %rd486, 2;
	add.s64 	%rd227, %rd4, %rd226;
	ld.global.u32 	%r61, [%rd227];
	mul.wide.s32 	%rd228, %r61, 4;
	add.s64 	%rd229, %rd3, %rd228;
	ld.global.s32 	%rd16, [%rd229];
	or.b64  	%rd230, %rd487, %rd16;
	and.b64  	%rd231, %rd230, -4294967296;
	setp.ne.s64 	%p4, %rd231, 0;
	@%p4 bra 	$L__BB7_7;
	cvt.u32.u64 	%r62, %rd16;
	cvt.u32.u64 	%r63, %rd487;
	div.u32 	%r64, %r63, %r62;
	cvt.u64.u32 	%rd487, %r64;
	bra.uni 	$L__BB7_8;
$L__BB7_7:
	div.s64 	%rd487, %rd487, %rd16;
$L__BB7_8:
	add.s32 	%r211, %r211, 1;
	cvt.s64.s32 	%rd486, %r211;
	setp.ge.s64 	%p5, %rd13, %rd486;
	@%p5 bra 	$L__BB7_5;
$L__BB7_9:
	setp.ne.s64 	%p6, %rd487, 0;
	@%p6 bra 	$L__BB7_144;
	ld.global.u64 	%rd232, [%rd5+32];
	setp.le.s64 	%p7, %rd232, %rd6;
	@%p7 bra 	$L__BB7_144;
	cvt.u32.u64 	%r65, %rd6;
	cvta.to.global.u64 	%rd233, %rd211;
	shl.b64 	%rd234, %rd6, 2;
	add.s64 	%rd22, %rd233, %rd234;
	mov.b32 	%r66, 1;
	st.global.u32 	[%rd22+4], %r66;
	cvta.to.global.u64 	%rd235, %rd214;
	ld.global.u32 	%r67, [%rd235];
	mul.lo.s32 	%r68, %r67, %r65;
	cvta.to.global.u64 	%rd236, %rd212;
	mul.wide.s32 	%rd237, %r68, 4;
	add.s64 	%rd23, %rd236, %rd237;
	ld.global.u64 	%rd24, [%rd5+24];
	setp.eq.s64 	%p8, %rd24, 0;
	@%p8 bra 	$L__BB7_114;
	or.b64  	%rd238, %rd7, %rd24;
	and.b64  	%rd239, %rd238, -4294967296;
	setp.ne.s64 	%p9, %rd239, 0;
	@%p9 bra 	$L__BB7_14;
	cvt.u32.u64 	%r69, %rd24;
	cvt.u32.u64 	%r70, %rd7;
	rem.u32 	%r71, %r70, %r69;
	cvt.u64.u32 	%rd489, %r71;
	bra.uni 	$L__BB7_15;
$L__BB7_14:
	rem.s64 	%rd489, %rd7, %rd24;
$L__BB7_15:
	cvta.to.global.u64 	%rd240, %rd213;
	shl.b64 	%rd241, %rd489, 3;
	add.s64 	%rd28, %rd240, %rd241;
	ld.global.u32 	%r4, [%rd5+8];
	setp.lt.s32 	%p10, %r4, 0;
	@%p10 bra 	$L__BB7_114;
	ld.global.u64 	%rd490, [%rd28];
	add.s32 	%r5, %r4, 1;
	setp.lt.u32 	%p11, %r4, 7;
	mov.u32 	%r214, %r4;
	@%p11 bra 	$L__BB7_67;
	mov.b32 	%r213, 0;
	mov.u32 	%r214, %r4;
$L__BB7_18:
	.pragma "nounroll";
	mul.wide.u32 	%rd242, %r214, 4;
	add.s64 	%rd243, %rd4, %rd242;
	ld.global.u32 	%r73, [%rd243];
	mul.wide.s32 	%rd244, %r73, 8;
	add.s64 	%rd245, %rd2, %rd244;
	ld.global.u64 	%rd31, [%rd245];
	mul.wide.s32 	%rd246, %r73, 4;
	add.s64 	%rd32, %rd3, %rd246;
	ld.global.s32 	%rd33, [%rd32];
	or.b64  	%rd247, %rd490, %rd33;
	and.b64  	%rd248, %rd247, -4294967296;
	setp.ne.s64 	%p12, %rd248, 0;
	@%p12 bra 	$L__BB7_20;
	cvt.u32.u64 	%r74, %rd33;
	cvt.u32.u64 	%r75, %rd490;
	rem.u32 	%r76, %r75, %r74;
	cvt.u64.u32 	%rd491, %r76;
	bra.uni 	$L__BB7_21;
$L__BB7_20:
	rem.s64 	%rd491, %rd490, %rd33;
$L__BB7_21:
	cvta.to.global.u64 	%rd249, %rd31;
	shl.b64 	%rd250, %rd491, 2;
	add.s64 	%rd251, %rd249, %rd250;
	ld.global.u32 	%r77, [%rd251];
	mul.wide.u32 	%rd252, %r214, 4;
	add.s64 	%rd253, %rd23, %rd252;
	st.global.u32 	[%rd253], %r77;
	ld.global.s32 	%rd37, [%rd32];
	or.b64  	%rd254, %rd490, %rd37;
	and.b64  	%rd255, %rd254, -4294967296;
	setp.ne.s64 	%p13, %rd255, 0;
	@%p13 bra 	$L__BB7_23;
	cvt.u32.u64 	%r78, %rd37;
	cvt.u32.u64 	%r79, %rd490;
	div.u32 	%r80, %r79, %r78;
	cvt.u64.u32 	%rd492, %r80;
	bra.uni 	$L__BB7_24;
$L__BB7_23:
	div.s64 	%rd492, %rd490, %rd37;
$L__BB7_24:
	add.s32 	%r8, %r214, -1;
	mul.wide.u32 	%rd256, %r8, 4;
	add.s64 	%rd257, %rd4, %rd256;
	ld.global.u32 	%r81, [%rd257];
	mul.wide.s32 	%rd258, %r81, 8;
	add.s64 	%rd259, %rd2, %rd258;
	ld.global.u64 	%rd41, [%rd259];
	mul.wide.s32 	%rd260, %r81, 4;
	add.s64 	%rd42, %rd3, %rd260;
	ld.global.s32 	%rd43, [%rd42];
	or.b64  	%rd261, %rd492, %rd43;
	and.b64  	%rd262, %rd261, -4294967296;
	setp.ne.s64 	%p14, %rd262, 0;
	@%p14 bra 	$L__BB7_26;
	cvt.u32.u64 	%r82, %rd43;
	cvt.u32.u64 	%r83, %rd492;
	rem.u32 	%r84, %r83, %r82;
	cvt.u64.u32 	%rd493, %r84;
	bra.uni 	$L__BB7_27;
$L__BB7_26:
	rem.s64 	%rd493, %rd492, %rd43;
$L__BB7_27:
	cvta.to.global.u64 	%rd263, %rd41;
	shl.b64 	%rd264, %rd493, 2;
	add.s64 	%rd265, %rd263, %rd264;
	ld.global.u32 	%r85, [%rd265];
	mul.wide.u32 	%rd266, %r8, 4;
	add.s64 	%rd267, %rd23, %rd266;
	st.global.u32 	[%rd267], %r85;
	ld.global.s32 	%rd47, [%rd42];
	or.b64  	%rd268, %rd492, %rd47;
	and.b64  	%rd269, %rd268, -4294967296;
	setp.ne.s64 	%p15, %rd269, 0;
	@%p15 bra 	$L__BB7_29;
	cvt.u32.u64 	%r86, %rd47;
	cvt.u32.u64 	%r87, %rd492;
	div.u32 	%r88, %r87, %r86;
	cvt.u64.u32 	%rd494, %r88;
	bra.uni 	$L__BB7_30;
$L__BB7_29:
	div.s64 	%rd494, %rd492, %rd47;
$L__BB7_30:
	add.s32 	%r9, %r214, -2;
	mul.wide.u32 	%rd270, %r9, 4;
	add.s64 	%rd271, %rd4, %rd270;
	ld.global.u32 	%r89, [%rd271];
	mul.wide.s32 	%rd272, %r89, 8;
	add.s64 	%rd273, %rd2, %rd272;
	ld.global.u64 	%rd51, [%rd273];
	mul.wide.s32 	%rd274, %r89, 4;
	add.s64 	%rd52, %rd3, %rd274;
	ld.global.s32 	%rd53, [%rd52];
	or.b64  	%rd275, %rd494, %rd53;
	and.b64  	%rd276, %rd275, -4294967296;
	setp.ne.s64 	%p16, %rd276, 0;
	@%p16 bra 	$L__BB7_32;
	cvt.u32.u64 	%r90, %rd53;
	cvt.u32.u64 	%r91, %rd494;
	rem.u32 	%r92, %r91, %r90;
	cvt.u64.u32 	%rd495, %r92;
	bra.uni 	$L__BB7_33;
$L__BB7_32:
	rem.s64 	%rd495, %rd494, %rd53;
$L__BB7_33:
	cvta.to.global.u64 	%rd277, %rd51;
	shl.b64 	%rd278, %rd495, 2;
	add.s64 	%rd279, %rd277, %rd278;
	ld.global.u32 	%r93, [%rd279];
	mul.wide.u32 	%rd280, %r9, 4;
	add.s64 	%rd281, %rd23, %rd280;
	st.global.u32 	[%rd281], %r93;
	ld.global.s32 	%rd57, [%rd52];
	or.b64  	%rd282, %rd494, %rd57;
	and.b64  	%rd283, %rd282, -4294967296;
	setp.ne.s64 	%p17, %rd283, 0;
	@%p17 bra 	$L__BB7_35;
	cvt.u32.u64 	%r94, %rd57;
	cvt.u32.u64 	%r95, %rd494;
	div.u32 	%r96, %r95, %r94;
	cvt.u64.u32 	%rd496, %r96;
	bra.uni 	$L__BB7_36;
$L__BB7_35:
	div.s64 	%rd496, %rd494, %rd57;
$L__BB7_36:
	add.s32 	%r10, %r214, -3;
	mul.wide.u32 	%rd284, %r10, 4;
	add.s64 	%rd285, %rd4, %rd284;
	ld.global.u32 	%r97, [%rd285];
	mul.wide.s32 	%rd286, %r97, 8;
	add.s64 	%rd287, %rd2, %rd286;
	ld.global.u64 	%rd61, [%rd287];
	mul.wide.s32 	%rd288, %r97, 4;
	add.s64 	%rd62, %rd3, %rd288;
	ld.global.s32 	%rd63, [%rd62];
	or.b64  	%rd289, %rd496, %rd63;
	and.b64  	%rd290, %rd289, -4294967296;
	setp.ne.s64 	%p18, %rd290, 0;
	@%p18 bra 	$L__BB7_38;
	cvt.u32.u64 	%r98, %rd63;
	cvt.u32.u64 	%r99, %rd496;
	rem.u32 	%r100, %r99, %r98;
	cvt.u64.u32 	%rd497, %r100;
	bra.uni 	$L__BB7_39;
$L__BB7_38:
	rem.s64 	%rd497, %rd496, %rd63;
$L__BB7_39:
	cvta.to.global.u64 	%rd291, %rd61;
	shl.b64 	%rd292, %rd497, 2;
	add.s64 	%rd293, %rd291, %rd292;
	ld.global.u32 	%r101, [%rd293];
	mul.wide.u32 	%rd294, %r10, 4;
	add.s64 	%rd295, %rd23, %rd294;
	st.global.u32 	[%rd295], %r101;
	ld.global.s32 	%rd67, [%rd62];
	or.b64  	%rd296, %rd496, %rd67;
	and.b64  	%rd297, %rd296, -4294967296;
	setp.ne.s64 	%p19, %rd297, 0;
	@%p19 bra 	$L__BB7_41;
	cvt.u32.u64 	%r102, %rd67;
	cvt.u32.u64 	%r103, %rd496;
	div.u32 	%r104, %r103, %r102;
	cvt.u64.u32 	%rd498, %r104;
	bra.uni 	$L__BB7_42;
$L__BB7_41:
	div.s64 	%rd498, %rd496, %rd67;
$L__BB7_42:
	add.s32 	%r11, %r214, -4;
	mul.wide.u32 	%rd298, %r11, 4;
	add.s64 	%rd299, %rd4, %rd298;
	ld.global.u32 	%r105, [%rd299];
	mul.wide.s32 	%rd300, %r105, 8;
	add.s64 	%rd301, %rd2, %rd300;
	ld.global.u64 	%rd71, [%rd301];
	mul.wide.s32 	%rd302, %r105, 4;
	add.s64 	%rd72, %rd3, %rd302;
	ld.global.s32 	%rd73, [%rd72];
	or.b64  	%rd303, %rd498, %rd73;
	and.b64  	%rd304, %rd303, -4294967296;
	setp.ne.s64 	%p20, %rd304, 0;
	@%p20 bra 	$L__BB7_44;
	cvt.u32.u64 	%r106, %rd73;
	cvt.u32.u64 	%r107, %rd498;
	rem.u32 	%r108, %r107, %r106;
	cvt.u64.u32 	%rd499, %r108;
	bra.uni 	$L__BB7_45;
$L__BB7_44:
	rem.s64 	%rd499, %rd498, %rd73;
$L__BB7_45:
	cvta.to.global.u64 	%rd305, %rd71;
	shl.b64 	%rd306, %rd499, 2;
	add.s64 	%rd307, %rd305, %rd306;
	ld.global.u32 	%r109, [%rd307];
	mul.wide.u32 	%rd308, %r11, 4;
	add.s64 	%rd309, %rd23, %rd308;
	st.global.u32 	[%rd309], %r109;
	ld.global.s32 	%rd77, [%rd72];
	or.b64  	%rd310, %rd498, %rd77;
	and.b64  	%rd311, %rd310, -4294967296;
	setp.ne.s64 	%p21, %rd311, 0;
	@%p21 bra 	$L__BB7_47;
	cvt.u32.u64 	%r110, %rd77;
	cvt.u32.u64 	%r111, %rd498;
	div.u32 	%r112, %r111, %r110;
	cvt.u64.u32 	%rd500, %r112;
	bra.uni 	$L__BB7_48;
$L__BB7_47:
	div.s64 	%rd500, %rd498, %rd77;
$L__BB7_48:
	add.s32 	%r12, %r214, -5;
	mul.wide.u32 	%rd312, %r12, 4;
	add.s64 	%rd313, %rd4, %rd312;
	ld.global.u32 	%r113, [%rd313];
	mul.wide.s32 	%rd314, %r113, 8;
	add.s64 	%rd315, %rd2, %rd314;
	ld.global.u64 	%rd81, [%rd315];
	mul.wide.s32 	%rd316, %r113, 4;
	add.s64 	%rd82, %rd3, %rd316;
	ld.global.s32 	%rd83, [%rd82];
	or.b64  	%rd317, %rd500, %rd83;
	and.b64  	%rd318, %rd317, -4294967296;
	setp.ne.s64 	%p22, %rd318, 0;
	@%p22 bra 	$L__BB7_50;
	cvt.u32.u64 	%r114, %rd83;
	cvt.u32.u64 	%r115, %rd500;
	rem.u32 	%r116, %r115, %r114;
	cvt.u64.u32 	%rd501, %r116;
	bra.uni 	$L__BB7_51;
$L__BB7_50:
	rem.s64 	%rd501, %rd500, %rd83;
$L__BB7_51:
	cvta.to.global.u64 	%rd319, %rd81;
	shl.b64 	%rd320, %rd501, 2;
	add.s64 	%rd321, %rd319, %rd320;
	ld.global.u32 	%r117, [%rd321];
	mul.wide.u32 	%rd322, %r12, 4;
	add.s64 	%rd323, %rd23, %rd322;
	st.global.u32 	[%rd323], %r117;
	ld.global.s32 	%rd87, [%rd82];
	or.b64  	%rd324, %rd500, %rd87;
	and.b64  	%rd325, %rd324, -4294967296;
	setp.ne.s64 	%p23, %rd325, 0;
	@%p23 bra 	$L__BB7_53;
	cvt.u32.u64 	%r118, %rd87;
	cvt.u32.u64 	%r119, %rd500;
	div.u32 	%r120, %r119, %r118;
	cvt.u64.u32 	%rd502, %r120;
	bra.uni 	$L__BB7_54;
$L__BB7_53:
	div.s64 	%rd502, %rd500, %rd87;
$L__BB7_54:
	add.s32 	%r13, %r214, -6;
	mul.wide.u32 	%rd326, %r13, 4;
	add.s64 	%rd327, %rd4, %rd326;
	ld.global.u32 	%r121, [%rd327];
	mul.wide.s32 	%rd328, %r121, 8;
	add.s64 	%rd329, %rd2, %rd328;
	ld.global.u64 	%rd91, [%rd329];
	mul.wide.s32 	%rd330, %r121, 4;
	add.s64 	%rd92, %rd3, %rd330;
	ld.global.s32 	%rd93, [%rd92];
	or.b64  	%rd331, %rd502, %rd93;
	and.b64  	%rd332, %rd331, -4294967296;
	setp.ne.s64 	%p24, %rd332, 0;
	@%p24 bra 	$L__BB7_56;
	cvt.u32.u64 	%r122, %rd93;
	cvt.u32.u64 	%r123, %rd502;
	rem.u32 	%r124, %r123, %r122;
	cvt.u64.u32 	%rd503, %r124;
	bra.uni 	$L__BB7_57;
$L__BB7_56:
	rem.s64 	%rd503, %rd502, %rd93;
$L__BB7_57:
	cvta.to.global.u64 	%rd333, %rd91;
	shl.b64 	%rd334, %rd503, 2;
	add.s64 	%rd335, %rd333, %rd334;
	ld.global.u32 	%r125, [%rd335];
	mul.wide.u32 	%rd336, %r13, 4;
	add.s64 	%rd337, %rd23, %rd336;
	st.global.u32 	[%rd337], %r125;
	ld.global.s32 	%rd97, [%rd92];
	or.b64  	%rd338, %rd502, %rd97;
	and.b64  	%rd339, %rd338, -4294967296;
	setp.ne.s64 	%p25, %rd339, 0;
	@%p25 bra 	$L__BB7_59;
	cvt.u32.u64 	%r126, %rd97;
	cvt.u32.u64 	%r127, %rd502;
	div.u32 	%r128, %r127, %r126;
	cvt.u64.u32 	%rd504, %r128;
	bra.uni 	$L__BB7_60;
$L__BB7_59:
	div.s64 	%rd504, %rd502, %rd97;
$L__BB7_60:
	add.s32 	%r14, %r214, -7;
	mul.wide.u32 	%rd340, %r14, 4;
	add.s64 	%rd341, %rd4, %rd340;
	ld.global.u32 	%r129, [%rd341];
	mul.wide.s32 	%rd342, %r129, 8;
	add.s64 	%rd343, %rd2, %rd342;
	ld.global.u64 	%rd101, [%rd343];
	mul.wide.s32 	%rd344, %r129, 4;
	add.s64 	%rd102, %rd3, %rd344;
	ld.global.s32 	%rd103, [%rd102];
	or.b64  	%rd345, %rd504, %rd103;
	and.b64  	%rd346, %rd345, -4294967296;
	setp.ne.s64 	%p26, %rd346, 0;
	@%p26 bra 	$L__BB7_62;
	cvt.u32.u64 	%r130, %rd103;
	cvt.u32.u64 	%r131, %rd504;
	rem.u32 	%r132, %r131, %r130;
	cvt.u64.u32 	%rd505, %r132;
	bra.uni 	$L__BB7_63;
$L__BB7_62:
	rem.s64 	%rd505, %rd504, %rd103;
$L__BB7_63:
	cvta.to.global.u64 	%rd347, %rd101;
	shl.b64 	%rd348, %rd505, 2;
	add.s64 	%rd349, %rd347, %rd348;
	ld.global.u32 	%r133, [%rd349];
	mul.wide.u32 	%rd350, %r14, 4;
	add.s64 	%rd351, %rd23, %rd350;
	st.global.u32 	[%rd351], %r133;
	ld.global.s32 	%rd107, [%rd102];
	or.b64  	%rd352, %rd504, %rd107;
	and.b64  	%rd353, %rd352, -4294967296;
	setp.ne.s64 	%p27, %rd353, 0;
	@%p27 bra 	$L__BB7_65;
	cvt.u32.u64 	%r134, %rd107;
	cvt.u32.u64 	%r135, %rd504;
	div.u32 	%r136, %r135, %r134;
	cvt.u64.u32 	%rd490, %r136;
	bra.uni 	$L__BB7_66;
$L__BB7_65:
	div.s64 	%rd490, %rd504, %rd107;
$L__BB7_66:
	add.s32 	%r214, %r214, -8;
	add.s32 	%r213, %r213, 8;
	and.b32  	%r137, %r5, -8;
	setp.ne.s32 	%p28, %r213, %r137;
	@%p28 bra 	$L__BB7_18;
$L__BB7_67:
	and.b32  	%r18, %r5, 7;
	setp.eq.s32 	%p29, %r18, 0;
	@%p29 bra 	$L__BB7_114;
	setp.lt.u32 	%p30, %r18, 4;
	@%p30 bra 	$L__BB7_94;
	mul.wide.u32 	%rd354, %r214, 4;
	add.s64 	%rd355, %rd4, %rd354;
	ld.global.u32 	%r138, [%rd355];
	mul.wide.s32 	%rd356, %r138, 8;
	add.s64 	%rd357, %rd2, %rd356;
	ld.global.u64 	%rd112, [%rd357];
	mul.wide.s32 	%rd358, %r138, 4;
	add.s64 	%rd113, %rd3, %rd358;
	ld.global.s32 	%rd114, [%rd113];
	or.b64  	%rd359, %rd490, %rd114;
	and.b64  	%rd360, %rd359, -4294967296;
	setp.ne.s64 	%p31, %rd360, 0;
	@%p31 bra 	$L__BB7_71;
	cvt.u32.u64 	%r139, %rd114;
	cvt.u32.u64 	%r140, %rd490;
	rem.u32 	%r141, %r140, %r139;
	cvt.u64.u32 	%rd508, %r141;
	bra.uni 	$L__BB7_72;
$L__BB7_71:
	rem.s64 	%rd508, %rd490, %rd114;
$L__BB7_72:
	cvta.to.global.u64 	%rd361, %rd112;
	shl.b64 	%rd362, %rd508, 2;
	add.s64 	%rd363, %rd361, %rd362;
	ld.global.u32 	%r142, [%rd363];
	mul.wide.u32 	%rd364, %r214, 4;
	add.s64 	%rd365, %rd23, %rd364;
	st.global.u32 	[%rd365], %r142;
	ld.global.s32 	%rd118, [%rd113];
	or.b64  	%rd366, %rd490, %rd118;
	and.b64  	%rd367, %rd366, -4294967296;
	setp.ne.s64 	%p32, %rd367, 0;
	@%p32 bra 	$L__BB7_74;
	cvt.u32.u64 	%r143, %rd118;
	cvt.u32.u64 	%r144, %rd490;
	div.u32 	%r145, %r144, %r143;
	cvt.u64.u32 	%rd509, %r145;
	bra.uni 	$L__BB7_75;
$L__BB7_74:
	div.s64 	%rd509, %rd490, %rd118;
$L__BB7_75:
	add.s32 	%r19, %r214, -1;
	mul.wide.u32 	%rd368, %r19, 4;
	add.s64 	%rd369, %rd4, %rd368;
	ld.global.u32 	%r146, [%rd369];
	mul.wide.s32 	%rd370, %r146, 8;
	add.s64 	%rd371, %rd2, %rd370;
	ld.global.u64 	%rd122, [%rd371];
	mul.wide.s32 	%rd372, %r146, 4;
	add.s64 	%rd123, %rd3, %rd372;
	ld.global.s32 	%rd124, [%rd123];
	or.b64  	%rd373, %rd509, %rd124;
	and.b64  	%rd374, %rd373, -4294967296;
	setp.ne.s64 	%p33, %rd374, 0;
	@%p33 bra 	$L__BB7_77;
	cvt.u32.u64 	%r147, %rd124;
	cvt.u32.u64 	%r148, %rd509;
	rem.u32 	%r149, %r148, %r147;
	cvt.u64.u32 	%rd510, %r149;
	bra.uni 	$L__BB7_78;
$L__BB7_77:
	rem.s64 	%rd510, %rd509, %rd124;
$L__BB7_78:
	cvta.to.global.u64 	%rd375, %rd122;
	shl.b64 	%rd376, %rd510, 2;
	add.s64 	%rd377, %rd375, %rd376;
	ld.global.u32 	%r150, [%rd377];
	mul.wide.u32 	%rd378, %r19, 4;
	add.s64 	%rd379, %rd23, %rd378;
	st.global.u32 	[%rd379], %r150;
	ld.global.s32 	%rd128, [%rd123];
	or.b64  	%rd380, %rd509, %rd128;
	and.b64  	%rd381, %rd380, -4294967296;
	setp.ne.s64 	%p34, %rd381, 0;
	@%p34 bra 	$L__BB7_80;
	cvt.u32.u64 	%r151, %rd128;
	cvt.u32.u64 	%r152, %rd509;
	div.u32 	%r153, %r152, %r151;
	cvt.u64.u32 	%rd511, %r153;
	bra.uni 	$L__BB7_81;
$L__BB7_80:
	div.s64 	%rd511, %rd509, %rd128;
$L__BB7_81:
	add.s32 	%r20, %r214, -2;
	mul.wide.u32 	%rd382, %r20, 4;
	add.s64 	%rd383, %rd4, %rd382;
	ld.global.u32 	%r154, [%rd383];
	mul.wide.s32 	%rd384, %r154, 8;
	add.s64 	%rd385, %rd2, %rd384;
	ld.global.u64 	%rd132, [%rd385];
	mul.wide.s32 	%rd386, %r154, 4;
	add.s64 	%rd133, %rd3, %rd386;
	ld.global.s32 	%rd134, [%rd133];
	or.b64  	%rd387, %rd511, %rd134;
	and.b64  	%rd388, %rd387, -4294967296;
	setp.ne.s64 	%p35, %rd388, 0;
	@%p35 bra 	$L__BB7_83;
	cvt.u32.u64 	%r155, %rd134;
	cvt.u32.u64 	%r156, %rd511;
	rem.u32 	%r157, %r156, %r155;
	cvt.u64.u32 	%rd512, %r157;
	bra.uni 	$L__BB7_84;
$L__BB7_83:
	rem.s64 	%rd512, %rd511, %rd134;
$L__BB7_84:
	cvta.to.global.u64 	%rd389, %rd132;
	shl.b64 	%rd390, %rd512, 2;
	add.s64 	%rd391, %rd389, %rd390;
	ld.global.u32 	%r158, [%rd391];
	mul.wide.u32 	%rd392, %r20, 4;
	add.s64 	%rd393, %rd23, %rd392;
	st.global.u32 	[%rd393], %r158;
	ld.global.s32 	%rd138, [%rd133];
	or.b64  	%rd394, %rd511, %rd138;
	and.b64  	%rd395, %rd394, -4294967296;
	setp.ne.s64 	%p36, %rd395, 0;
	@%p36 bra 	$L__BB7_86;
	cvt.u32.u64 	%r159, %rd138;
	cvt.u32.u64 	%r160, %rd511;
	div.u32 	%r161, %r160, %r159;
	cvt.u64.u32 	%rd513, %r161;
	bra.uni 	$L__BB7_87;
$L__BB7_86:
	div.s64 	%rd513, %rd511, %rd138;
$L__BB7_87:
	add.s32 	%r21, %r214, -3;
	mul.wide.u32 	%rd396, %r21, 4;
	add.s64 	%rd397, %rd4, %rd396;
	ld.global.u32 	%r162, [%rd397];
	mul.wide.s32 	%rd398, %r162, 8;
	add.s64 	%rd399, %rd2, %rd398;
	ld.global.u64 	%rd142, [%rd399];
	mul.wide.s32 	%rd400, %r162, 4;
	add.s64 	%rd143, %rd3, %rd400;
	ld.global.s32 	%rd144, [%rd143];
	or.b64  	%rd401, %rd513, %rd144;
	and.b64  	%rd402, %rd401, -4294967296;
	setp.ne.s64 	%p37, %rd402, 0;
	@%p37 bra 	$L__BB7_89;
	cvt.u32.u64 	%r163, %rd144;
	cvt.u32.u64 	%r164, %rd513;
	rem.u32 	%r165, %r164, %r163;
	cvt.u64.u32 	%rd514, %r165;
	bra.uni 	$L__BB7_90;
$L__BB7_89:
	rem.s64 	%rd514, %rd513, %rd144;
$L__BB7_90:
	cvta.to.global.u64 	%rd403, %rd142;
	shl.b64 	%rd404, %rd514, 2;
	add.s64 	%rd405, %rd403, %rd404;
	ld.global.u32 	%r166, [%rd405];
	mul.wide.u32 	%rd406, %r21, 4;
	add.s64 	%rd407, %rd23, %rd406;
	st.global.u32 	[%rd407], %r166;
	ld.global.s32 	%rd148, [%rd143];
	or.b64  	%rd408, %rd513, %rd148;
	and.b64  	%rd409, %rd408, -4294967296;
	setp.ne.s64 	%p38, %rd409, 0;
	@%p38 bra 	$L__BB7_92;
	cvt.u32.u64 	%r167, %rd148;
	cvt.u32.u64 	%r168, %rd513;
	div.u32 	%r169, %r168, %r167;
	cvt.u64.u32 	%rd490, %r169;
	bra.uni 	$L__BB7_93;
$L__BB7_92:
	div.s64 	%rd490, %rd513, %rd148;
$L__BB7_93:
	add.s32 	%r214, %r214, -4;
$L__BB7_94:
	and.b32  	%r170, %r5, 3;
	setp.eq.s32 	%p39, %r170, 0;
	@%p39 bra 	$L__BB7_114;
	setp.eq.s32 	%p40, %r170, 1;
	@%p40 bra 	$L__BB7_109;
	mul.wide.u32 	%rd410, %r214, 4;
	add.s64 	%rd411, %rd4, %rd410;
	ld.global.u32 	%r171, [%rd411];
	mul.wide.s32 	%rd412, %r171, 8;
	add.s64 	%rd413, %rd2, %rd412;
	ld.global.u64 	%rd153, [%rd413];
	mul.wide.s32 	%rd414, %r171, 4;
	add.s64 	%rd154, %rd3, %rd414;
	ld.global.s32 	%rd155, [%rd154];
	or.b64  	%rd415, %rd490, %rd155;
	and.b64  	%rd416, %rd415, -4294967296;
	setp.ne.s64 	%p41, %rd416, 0;
	@%p41 bra 	$L__BB7_98;
	cvt.u32.u64 	%r172, %rd155;
	cvt.u32.u64 	%r173, %rd490;
	rem.u32 	%r174, %r173, %r172;
	cvt.u64.u32 	%rd517, %r174;
	bra.uni 	$L__BB7_99;
$L__BB7_98:
	rem.s64 	%rd517, %rd490, %rd155;
$L__BB7_99:
	cvta.to.global.u64 	%rd417, %rd153;
	shl.b64 	%rd418, %rd517, 2;
	add.s64 	%rd419, %rd417, %rd418;
	ld.global.u32 	%r175, [%rd419];
	mul.wide.u32 	%rd420, %r214, 4;
	add.s64 	%rd421, %rd23, %rd420;
	st.global.u32 	[%rd421], %r175;
	ld.global.s32 	%rd159, [%rd154];
	or.b64  	%rd422, %rd490, %rd159;
	and.b64  	%rd423, %rd422, -4294967296;
	setp.ne.s64 	%p42, %rd423, 0;
	@%p42 bra 	$L__BB7_101;
	cvt.u32.u64 	%r176, %rd159;
	cvt.u32.u64 	%r177, %rd490;
	div.u32 	%r178, %r177, %r176;
	cvt.u64.u32 	%rd518, %r178;
	bra.uni 	$L__BB7_102;
$L__BB7_101:
	div.s64 	%rd518, %rd490, %rd159;
$L__BB7_102:
	add.s32 	%r24, %r214, -1;
	mul.wide.u32 	%rd424, %r24, 4;
	add.s64 	%rd425, %rd4, %rd424;
	ld.global.u32 	%r179, [%rd425];
	mul.wide.s32 	%rd426, %r179, 8;
	add.s64 	%rd427, %rd2, %rd426;
	ld.global.u64 	%rd163, [%rd427];
	mul.wide.s32 	%rd428, %r179, 4;
	add.s64 	%rd164, %rd3, %rd428;
	ld.global.s32 	%rd165, [%rd164];
	or.b64  	%rd429, %rd518, %rd165;
	and.b64  	%rd430, %rd429, -4294967296;
	setp.ne.s64 	%p43, %rd430, 0;
	@%p43 bra 	$L__BB7_104;
	cvt.u32.u64 	%r180, %rd165;
	cvt.u32.u64 	%r181, %rd518;
	rem.u32 	%r182, %r181, %r180;
	cvt.u64.u32 	%rd519, %r182;
	bra.uni 	$L__BB7_105;
$L__BB7_104:
	rem.s64 	%rd519, %rd518, %rd165;
$L__BB7_105:
	cvta.to.global.u64 	%rd431, %rd163;
	shl.b64 	%rd432, %rd519, 2;
	add.s64 	%rd433, %rd431, %rd432;
	ld.global.u32 	%r183, [%rd433];
	mul.wide.u32 	%rd434, %r24, 4;
	add.s64 	%rd435, %rd23, %rd434;
	st.global.u32 	[%rd435], %r183;
	ld.global.s32 	%rd169, [%rd164];
	or.b64  	%rd436, %rd518, %rd169;
	and.b64  	%rd437, %rd436, -4294967296;
	setp.ne.s64 	%p44, %rd437, 0;
	@%p44 bra 	$L__BB7_107;
	cvt.u32.u64 	%r184, %rd169;
	cvt.u32.u64 	%r185, %rd518;
	div.u32 	%r186, %r185, %r184;
	cvt.u64.u32 	%rd490, %r186;
	bra.uni 	$L__BB7_108;
$L__BB7_107:
	div.s64 	%rd490, %rd518, %rd169;
$L__BB7_108:
	add.s32 	%r214, %r214, -2;
$L__BB7_109:
	and.b32  	%r187, %r4, 1;
	setp.eq.b32 	%p45, %r187, 1;
	@%p45 bra 	$L__BB7_114;
	mul.wide.u32 	%rd438, %r214, 4;
	add.s64 	%rd439, %rd4, %rd438;
	ld.global.u32 	%r188, [%rd439];
	mul.wide.s32 	%rd440, %r188, 8;
	add.s64 	%rd441, %rd2, %rd440;
	ld.global.u64 	%rd174, [%rd441];
	mul.wide.s32 	%rd442, %r188, 4;
	add.s64 	%rd443, %rd3, %rd442;
	ld.global.s32 	%rd175, [%rd443];
	or.b64  	%rd444, %rd490, %rd175;
	and.b64  	%rd445, %rd444, -4294967296;
	setp.ne.s64 	%p46, %rd445, 0;
	@%p46 bra 	$L__BB7_112;
	cvt.u32.u64 	%r189, %rd175;
	cvt.u32.u64 	%r190, %rd490;
	rem.u32 	%r191, %r190, %r189;
	cvt.u64.u32 	%rd522, %r191;
	bra.uni 	$L__BB7_113;
$L__BB7_112:
	rem.s64 	%rd522, %rd490, %rd175;
$L__BB7_113:
	cvta.to.global.u64 	%rd446, %rd174;
	shl.b64 	%rd447, %rd522, 2;
	add.s64 	%rd448, %rd446, %rd447;
	ld.global.u32 	%r192, [%rd448];
	add.s64 	%rd450, %rd23, %rd438;
	st.global.u32 	[%rd450], %r192;
$L__BB7_114:
	ld.global.u64 	%rd451, [%rd5];
	add.s64 	%rd526, %rd451, %rd6;
	ld.global.u64 	%rd180, [%rd5+24];
	setp.eq.s64 	%p47, %rd180, 0;
	@%p47 bra 	$L__BB7_118;
	or.b64  	%rd452, %rd526, %rd180;
	and.b64  	%rd453, %rd452, -4294967296;
	setp.ne.s64 	%p48, %rd453, 0;
	@%p48 bra 	$L__BB7_117;
	cvt.u32.u64 	%r193, %rd180;
	cvt.u32.u64 	%r194, %rd526;
	div.u32 	%r195, %r194, %r193;
	cvt.u64.u32 	%rd526, %r195;
	bra.uni 	$L__BB7_118;
$L__BB7_117:
	div.s64 	%rd526, %rd526, %rd180;
$L__BB7_118:
	ld.global.u32 	%r196, [%rd5+8];
	add.s32 	%r217, %r196, 1;
	cvt.s64.s32 	%rd525, %r217;
	ld.global.u64 	%rd186, [%rd5+16];
	setp.ge.s64 	%p49, %rd186, %rd525;
	@%p49 bra 	$L__BB7_125;
$L__BB7_119:
	setp.lt.s64 	%p53, %rd186, 0;
	@%p53 bra 	$L__BB7_144;
	mov.b64 	%rd201, 0;
$L__BB7_121:
	cvt.u32.u64 	%r218, %rd201;
	shl.b64 	%rd469, %rd201, 2;
	add.s64 	%rd202, %rd23, %rd469;
$L__BB7_122:
	add.s32 	%r33, %r218, 1;
	cvt.u64.u32 	%rd470, %r33;
	setp.lt.s64 	%p54, %rd186, %rd470;
	@%p54 bra 	$L__BB7_132;
	ld.global.u32 	%r205, [%rd202];
	mul.wide.u32 	%rd471, %r218, 4;
	add.s64 	%rd472, %rd23, %rd471;
	ld.global.u32 	%r206, [%rd472+4];
	setp.ne.s32 	%p55, %r205, %r206;
	mov.u32 	%r218, %r33;
	@%p55 bra 	$L__BB7_122;
	mov.b32 	%r207, 0;
	st.global.u32 	[%rd22+4], %r207;
	bra.uni 	$L__BB7_144;
$L__BB7_125:
	shl.b64 	%rd454, %rd525, 2;
	add.s64 	%rd455, %rd4, %rd454;
	ld.global.u32 	%r197, [%rd455];
	mul.wide.s32 	%rd456, %r197, 8;
	add.s64 	%rd457, %rd2, %rd456;
	ld.global.u64 	%rd189, [%rd457];
	mul.wide.s32 	%rd458, %r197, 4;
	add.s64 	%rd190, %rd3, %rd458;
	ld.global.s32 	%rd191, [%rd190];
	or.b64  	%rd459, %rd526, %rd191;
	and.b64  	%rd460, %rd459, -4294967296;
	setp.ne.s64 	%p50, %rd460, 0;
	@%p50 bra 	$L__BB7_127;
	cvt.u32.u64 	%r198, %rd191;
	cvt.u32.u64 	%r199, %rd526;
	rem.u32 	%r200, %r199, %r198;
	cvt.u64.u32 	%rd527, %r200;
	bra.uni 	$L__BB7_128;
$L__BB7_127:
	rem.s64 	%rd527, %rd526, %rd191;
$L__BB7_128:
	cvta.to.global.u64 	%rd461, %rd189;
	shl.b64 	%rd462, %rd527, 2;
	add.s64 	%rd463, %rd461, %rd462;
	ld.global.u32 	%r201, [%rd463];
	add.s64 	%rd465, %rd23, %rd454;
	st.global.u32 	[%rd465], %r201;
	ld.global.s32 	%rd195, [%rd190];
	or.b64  	%rd466, %rd526, %rd195;
	and.b64  	%rd467, %rd466, -4294967296;
	setp.ne.s64 	%p51, %rd467, 0;
	@%p51 bra 	$L__BB7_130;
	cvt.u32.u64 	%r202, %rd195;
	cvt.u32.u64 	%r203, %rd526;
	div.u32 	%r204, %r203, %r202;
	cvt.u64.u32 	%rd526, %r204;
	bra.uni 	$L__BB7_131;
$L__BB7_130:
	div.s64 	%rd526, %rd526, %rd195;
$L__BB7_131:
	add.s32 	%r217, %r217, 1;
	cvt.s64.s32 	%rd525, %r217;
	ld.global.u64 	%rd186, [%rd5+16];
	setp.lt.s64 	%p52, %rd186, %rd525;
	@%p52 bra 	$L__BB7_119;
	bra.uni 	$L__BB7_125;
$L__BB7_132:
	add.s64 	%rd201, %rd201, 1;
	setp.lt.s64 	%p56, %rd186, %rd201;
	@%p56 bra 	$L__BB7_133;
	bra.uni 	$L__BB7_121;
$L__BB7_133:
	ld.param.u64 	%rd484, [_Z5cpermPxPiS0_S_S0_S0_S0_S0_S0_PbS0_PS0_S0__param_5];
	ld.global.u32 	%r219, [%rd1];
	cvta.to.global.u64 	%rd203, %rd216;
	cvta.to.global.u64 	%rd204, %rd484;
	cvta.to.global.u64 	%rd205, %rd217;
	mov.b64 	%rd530, 0;
	bra.uni 	$L__BB7_135;
$L__BB7_134:
	setp.lt.s64 	%p63, %rd186, %rd530;
	@%p63 bra 	$L__BB7_144;
$L__BB7_135:
	mov.u64 	%rd207, %rd530;
	mov.u32 	%r220, %r219;
	add.s64 	%rd530, %rd207, 1;
	shl.b64 	%rd474, %rd207, 2;
	add.s64 	%rd475, %rd1, %rd474;
	ld.global.u32 	%r219, [%rd475+4];
	add.s64 	%rd476, %rd23, %rd474;
	ld.global.u32 	%r208, [%rd476];
	mul.wide.s32 	%rd477, %r208, 4;
	add.s64 	%rd209, %rd203, %rd477;
	ld.global.u32 	%r36, [%rd209+4];
	setp.ge.s32 	%p57, %r220, %r219;
	@%p57 bra 	$L__BB7_134;
	neg.s32 	%r37, %r36;
$L__BB7_137:
	mul.wide.s32 	%rd478, %r220, 4;
	add.s64 	%rd479, %rd204, %rd478;
	ld.global.s32 	%rd210, [%rd479];
	setp.lt.s64 	%p58, %rd186, %rd210;
	@%p58 bra 	$L__BB7_142;
	shl.b64 	%rd480, %rd210, 2;
	add.s64 	%rd481, %rd23, %rd480;
	ld.global.u32 	%r39, [%rd481];
	ld.global.u32 	%r222, [%rd209];
	setp.ge.s32 	%p59, %r222, %r36;
	@%p59 bra 	$L__BB7_143;
	add.s32 	%r221, %r37, %r222;
	bra.uni 	$L__BB7_141;
$L__BB7_140:
	add.s32 	%r222, %r222, 1;
	add.s32 	%r221, %r221, 1;
	setp.eq.s32 	%p61, %r221, 0;
	@%p61 bra 	$L__BB7_143;
$L__BB7_141:
	mul.wide.s32 	%rd482, %r222, 4;
	add.s64 	%rd483, %rd205, %rd482;
	ld.global.u32 	%r209, [%rd483];
	setp.eq.s32 	%p60, %r39, %r209;
	@%p60 bra 	$L__BB7_142;
	bra.uni 	$L__BB7_140;
$L__BB7_142:
	add.s32 	%r220, %r220, 1;
	setp.eq.s32 	%p62, %r220, %r219;
	@%p62 bra 	$L__BB7_134;
	bra.uni 	$L__BB7_137;
$L__BB7_143:
	mov.b32 	%r210, 0;
	st.global.u32 	[%rd22+4], %r210;
$L__BB7_144:
	ret;

}
	// .globl	_Z11puttoanswerPxPiS0_S0_S_S_
.visible .entry _Z11puttoanswerPxPiS0_S0_S_S_(
	.param .u64 .ptr .align 1 _Z11puttoanswerPxPiS0_S0_S_S__param_0,
	.param .u64 .ptr .align 1 _Z11puttoanswerPxPiS0_S0_S_S__param_1,
	.param .u64 .ptr .align 1 _Z11puttoanswerPxPiS0_S0_S_S__param_2,
	.param .u64 .ptr .align 1 _Z11puttoanswerPxPiS0_S0_S_S__param_3,
	.param .u64 .ptr .align 1 _Z11puttoanswerPxPiS0_S0_S_S__param_4,
	.param .u64 .ptr .align 1 _Z11puttoanswerPxPiS0_S0_S_S__param_5
)
{
	.reg .pred 	%p<14>;
	.reg .b32 	%r<39>;
	.reg .b64 	%rd<91>;

	ld.param.u64 	%rd45, [_Z11puttoanswerPxPiS0_S0_S_S__param_0];
	ld.param.u64 	%rd46, [_Z11puttoanswerPxPiS0_S0_S_S__param_1];
	ld.param.u64 	%rd47, [_Z11puttoanswerPxPiS0_S0_S_S__param_2];
	ld.param.u64 	%rd42, [_Z11puttoanswerPxPiS0_S0_S_S__param_3];
	ld.param.u64 	%rd43, [_Z11puttoanswerPxPiS0_S0_S_S__param_4];
	ld.param.u64 	%rd44, [_Z11puttoanswerPxPiS0_S0_S_S__param_5];
	cvta.to.global.u64 	%rd1, %rd47;
	cvta.to.global.u64 	%rd2, %rd46;
	cvta.to.global.u64 	%rd3, %rd45;
	mov.u32 	%r7, %tid.x;
	mov.u32 	%r8, %ntid.y;
	mov.u32 	%r9, %tid.y;
	mov.u32 	%r10, %ntid.x;
	mov.u32 	%r11, %ctaid.x;
	mov.u32 	%r12, %nctaid.y;
	mov.u32 	%r13, %ctaid.y;
	mad.lo.s32 	%r14, %r11, %r12, %r13;
	mad.lo.s32 	%r15, %r14, %r10, %r7;
	mad.lo.s32 	%r16, %r15, %r8, %r9;
	cvt.s64.s32 	%rd4, %r16;
	ld.global.u64 	%rd48, [%rd3];
	add.s64 	%rd87, %rd48, %rd4;
	ld.global.u64 	%rd6, [%rd3+24];
	setp.eq.s64 	%p1, %rd6, 0;
	mov.u64 	%rd80, %rd87;
	@%p1 bra 	$L__BB8_4;
	or.b64  	%rd49, %rd87, %rd6;
	and.b64  	%rd50, %rd49, -4294967296;
	setp.ne.s64 	%p2, %rd50, 0;
	@%p2 bra 	$L__BB8_3;
	cvt.u32.u64 	%r17, %rd6;
	cvt.u32.u64 	%r18, %rd87;
	div.u32 	%r19, %r18, %r17;
	cvt.u64.u32 	%rd80, %r19;
	bra.uni 	$L__BB8_4;
$L__BB8_3:
	div.s64 	%rd80, %rd87, %rd6;
$L__BB8_4:
	ld.global.u32 	%r20, [%rd3+8];
	add.s32 	%r38, %r20, 1;
	cvt.s64.s32 	%rd86, %r38;
	ld.global.u64 	%rd11, [%rd3+16];
	setp.lt.s64 	%p3, %rd11, %rd86;
	mov.u64 	%rd79, %rd86;
	mov.u32 	%r37, %r38;
	@%p3 bra 	$L__BB8_9;
$L__BB8_5:
	shl.b64 	%rd51, %rd79, 2;
	add.s64 	%rd52, %rd2, %rd51;
	ld.global.u32 	%r21, [%rd52];
	mul.wide.s32 	%rd53, %r21, 4;
	add.s64 	%rd54, %rd1, %rd53;
	ld.global.s32 	%rd14, [%rd54];
	or.b64  	%rd55, %rd80, %rd14;
	and.b64  	%rd56, %rd55, -4294967296;
	setp.ne.s64 	%p4, %rd56, 0;
	@%p4 bra 	$L__BB8_7;
	cvt.u32.u64 	%r22, %rd14;
	cvt.u32.u64 	%r23, %rd80;
	div.u32 	%r24, %r23, %r22;
	cvt.u64.u32 	%rd80, %r24;
	bra.uni 	$L__BB8_8;
$L__BB8_7:
	div.s64 	%rd80, %rd80, %rd14;
$L__BB8_8:
	add.s32 	%r37, %r37, 1;
	cvt.s64.s32 	%rd79, %r37;
	setp.ge.s64 	%p5, %rd11, %rd79;
	@%p5 bra 	$L__BB8_5;
$L__BB8_9:
	setp.ne.s64 	%p6, %rd80, 0;
	@%p6 bra 	$L__BB8_23;
	ld.global.u64 	%rd57, [%rd3+32];
	setp.le.s64 	%p7, %rd57, %rd4;
	@%p7 bra 	$L__BB8_23;
	cvta.to.global.u64 	%rd58, %rd42;
	shl.b64 	%rd59, %rd4, 2;
	add.s64 	%rd60, %rd58, %rd59;
	ld.global.u32 	%r4, [%rd60+4];
	ld.global.u32 	%r25, [%rd60+8];
	setp.eq.s32 	%p8, %r4, %r25;
	@%p8 bra 	$L__BB8_23;
	setp.eq.s64 	%p9, %rd6, 0;
	mov.b64 	%rd88, 0;
	@%p9 bra 	$L__BB8_17;
	or.b64  	%rd62, %rd87, %rd6;
	and.b64  	%rd63, %rd62, -4294967296;
	setp.ne.s64 	%p10, %rd63, 0;
	@%p10 bra 	$L__BB8_15;
	cvt.u32.u64 	%r26, %rd6;
	cvt.u32.u64 	%r27, %rd87;
	div.u32 	%r28, %r27, %r26;
	mul.lo.s32 	%r29, %r28, %r26;
	sub.s32 	%r30, %r27, %r29;
	cvt.u64.u32 	%rd87, %r28;
	cvt.u64.u32 	%rd83, %r30;
	bra.uni 	$L__BB8_16;
$L__BB8_15:
	div.s64 	%rd22, %rd87, %rd6;
	mul.lo.s64 	%rd64, %rd22, %rd6;
	sub.s64 	%rd83, %rd87, %rd64;
	mov.u64 	%rd87, %rd22;
$L__BB8_16:
	cvta.to.global.u64 	%rd65, %rd43;
	shl.b64 	%rd66, %rd83, 3;
	add.s64 	%rd67, %rd65, %rd66;
	ld.global.u64 	%rd88, [%rd67];
$L__BB8_17:
	setp.lt.s64 	%p11, %rd11, %rd86;
	@%p11 bra 	$L__BB8_22;
$L__BB8_18:
	shl.b64 	%rd68, %rd86, 2;
	add.s64 	%rd69, %rd2, %rd68;
	ld.global.u32 	%r31, [%rd69];
	mul.wide.s32 	%rd70, %r31, 4;
	add.s64 	%rd71, %rd1, %rd70;
	ld.global.s32 	%rd32, [%rd71];
	or.b64  	%rd72, %rd87, %rd32;
	and.b64  	%rd73, %rd72, -4294967296;
	setp.ne.s64 	%p12, %rd73, 0;
	@%p12 bra 	$L__BB8_20;
	cvt.u32.u64 	%r32, %rd32;
	cvt.u32.u64 	%r33, %rd87;
	div.u32 	%r34, %r33, %r32;
	mul.lo.s32 	%r35, %r34, %r32;
	sub.s32 	%r36, %r33, %r35;
	cvt.u64.u32 	%rd87, %r34;
	cvt.u64.u32 	%rd90, %r36;
	bra.uni 	$L__BB8_21;
$L__BB8_20:
	div.s64 	%rd35, %rd87, %rd32;
	mul.lo.s64 	%rd74, %rd35, %rd32;
	sub.s64 	%rd90, %rd87, %rd74;
	mov.u64 	%rd87, %rd35;
$L__BB8_21:
	mad.lo.s64 	%rd88, %rd88, %rd32, %rd90;
	add.s32 	%r38, %r38, 1;
	cvt.s64.s32 	%rd86, %r38;
	setp.ge.s64 	%p13, %rd11, %rd86;
	@%p13 bra 	$L__BB8_18;
$L__BB8_22:
	cvta.to.global.u64 	%rd75, %rd44;
	mul.wide.s32 	%rd76, %r4, 8;
	add.s64 	%rd77, %rd75, %rd76;
	st.global.u64 	[%rd77], %rd88;
$L__BB8_23:
	ret;

}
	// .globl	_ZN3cub18CUB_300001_SM_10006detail11EmptyKernelIvEEvv
.visible .entry _ZN3cub18CUB_300001_SM_10006detail11EmptyKernelIvEEvv()
{


	ret;

}


// ===== COMPILED SASS (sm_100) =====

	.target	sm_100

	.elftype	@"ET_EXEC"


//--------------------- .note.nv.tkinfo           --------------------------
	.section	.note.nv.tkinfo,"",@"SHT_NOTE"
	.sectionflags	@"SHF_NOTE_NV_TKINFO"
	.tkinfo
        /*0018*/ 	.word	0x00000002
        /*0030*/ 	.string	""
        /*0030*/ 	.string	"ptxas"
        /*0030*/ 	.string	"Cuda compilation tools, release 13.0, V13.0.88"
        /*0030*/ 	.string	"Build cuda_13.0.r13.0/compiler.36424714_0"
        /*0030*/ 	.string	"-arch sm_100 -m 64 "



//--------------------- .note.nv.cuinfo           --------------------------
	.section	.note.nv.cuinfo,"",@"SHT_NOTE"
	.sectionflags	@"SHF_NOTE_NV_CUINFO"
        /*0018*/ 	.short	0x0002
        /*001a*/ 	.short	0x0064
        /*001c*/ 	.short	0x0082
	.zero		2


//--------------------- .nv.info                  --------------------------
	.section	.nv.info,"",@"SHT_CUDA_INFO"
	.align	4


	//----- nvinfo : EIATTR_REGCOUNT
	.align		4
        /*0000*/ 	.byte	0x04, 0x2f
        /*0002*/ 	.short	(.L_44 - .L_43)
	.align		4
.L_43:
        /*0004*/ 	.word	index@(_Z8findhashPiPcS_S_S_PbS1_S_S_)
        /*0008*/ 	.word	0x00000010


	//----- nvinfo : EIATTR_FRAME_SIZE
	.align		4
.L_44:
        /*000c*/ 	.byte	0x04, 0x11
        /*000e*/ 	.short	(.L_46 - .L_45)
	.align		4
.L_45:
        /*0010*/ 	.word	index@(_Z8findhashPiPcS_S_S_PbS1_S_S_)
        /*0014*/ 	.word	0x00000000


	//----- nvinfo : EIATTR_REGCOUNT
	.align		4
.L_46:
        /*0018*/ 	.byte	0x04, 0x2f
        /*001a*/ 	.short	(.L_48 - .L_47)
	.align		4
.L_47:
        /*001c*/ 	.word	index@(_Z7setdeg1PiS_S_Pb)
        /*0020*/ 	.word	0x0000000c


	//----- nvinfo : EIATTR_FRAME_SIZE
	.align		4
.L_48:
        /*0024*/ 	.byte	0x04, 0x11
        /*0026*/ 	.short	(.L_50 - .L_49)
	.align		4
.L_49:
        /*0028*/ 	.word	index@(_Z7setdeg1PiS_S_Pb)
        /*002c*/ 	.word	0x00000000


	//----- nvinfo : EIATTR_REGCOUNT
	.align		4
.L_50:
        /*0030*/ 	.byte	0x04, 0x2f
        /*0032*/ 	.short	(.L_52 - .L_51)
	.align		4
.L_51:
        /*0034*/ 	.word	index@(_Z7puttoidPiPcS_S_S_PbS_S_S_)
        /*0038*/ 	.word	0x00000016


	//----- nvinfo : EIATTR_FRAME_SIZE
	.align		4
.L_52:
        /*003c*/ 	.byte	0x04, 0x11
        /*003e*/ 	.short	(.L_54 - .L_53)
	.align		4
.L_53:
        /*0040*/ 	.word	index@(_Z7puttoidPiPcS_S_S_PbS_S_S_)
        /*0044*/ 	.word	0x00000000


	//----- nvinfo : EIATTR_REGCOUNT
	.align		4
.L_54:
        /*0048*/ 	.byte	0x04, 0x2f
        /*004a*/ 	.short	(.L_56 - .L_55)
	.align		4
.L_55:
        /*004c*/ 	.word	index@(_Z7findcvsPbiPiPcS0_S0_S0_S1_S0_S0_PS0_)
        /*0050*/ 	.word	0x0000003a


	//----- nvinfo : EIATTR_FRAME_SIZE
	.align		4
.L_56:
        /*0054*/ 	.byte	0x04, 0x11
        /*0056*/ 	.short	(.L_58 - .L_57)
	.align		4
.L_57:
        /*0058*/ 	.word	index@($_Z7findcvsPbiPiPcS0_S0_S0_S1_S0_S0_PS0_$_Z8chechalliPbiiiPiS0_S0_iiPS0_)
        /*005c*/ 	.word	0x00000010


	//----- nvinfo : EIATTR_FRAME_SIZE
	.align		4
.L_58:
        /*0060*/ 	.byte	0x04, 0x11
        /*0062*/ 	.short	(.L_60 - .L_59)
	.align		4
.L_59:
        /*0064*/ 	.word	index@(_Z7findcvsPbiPiPcS0_S0_S0_S1_S0_S0_PS0_)
        /*0068*/ 	.word	0x00000010


	//----- nvinfo : EIATTR_REGCOUNT
	.align		4
.L_60:
        /*006c*/ 	.byte	0x04, 0x2f
        /*006e*/ 	.short	(.L_62 - .L_61)
	.align		4
.L_61:
        /*0070*/ 	.word	index@(_Z9puttolistPiS_S_)
        /*0074*/ 	.word	0x0000000c


	//----- nvinfo : EIATTR_FRAME_SIZE
	.align		4
.L_62:
        /*0078*/ 	.byte	0x04, 0x11
        /*007a*/ 	.short	(.L_64 - .L_63)
	.align		4
.L_63:
        /*007c*/ 	.word	index@(_Z9puttolistPiS_S_)
        /*0080*/ 	.word	0x00000000


	//----- nvinfo : EIATTR_REGCOUNT
	.align		4
.L_64:
        /*0084*/ 	.byte	0x04, 0x2f
        /*0086*/ 	.short	(.L_66 - .L_65)
	.align		4
.L_65:
        /*0088*/ 	.word	index@(_Z9checkpermPiS_S_S_S_S_S_Pb)
        /*008c*/ 	.word	0x00000010


	//----- nvinfo : EIATTR_FRAME_SIZE
	.align		4
.L_66:
        /*0090*/ 	.byte	0x04, 0x11
        /*0092*/ 	.short	(.L_68 - .L_67)
	.align		4
.L_67:
        /*0094*/ 	.word	index@(_Z9checkpermPiS_S_S_S_S_S_Pb)
        /*0098*/ 	.word	0x00000000


	//----- nvinfo : EIATTR_REGCOUNT
	.align		4
.L_68:
        /*009c*/ 	.byte	0x04, 0x2f
        /*009e*/ 	.short	(.L_70 - .L_69)
	.align		4
.L_69:
        /*00a0*/ 	.word	index@(_Z5cpermPxPiS0_S_S0_S0_S0_S0_S0_PbS0_PS0_S0_)
        /*00a4*/ 	.word	0x00000028


	//----- nvinfo : EIATTR_FRAME_SIZE
	.align		4
.L_70:
        /*00a8*/ 	.byte	0x04, 0x11
        /*00aa*/ 	.short	(.L_72 - .L_71)
	.align		4
.L_71:
        /*00ac*/ 	.word	index@($__internal_2_$__cuda_sm20_rem_s64)
        /*00b0*/ 	.word	0x00000000


	//----- nvinfo : EIATTR_FRAME_SIZE
	.align		4
.L_72:
        /*00b4*/ 	.byte	0x04, 0x11
        /*00b6*/ 	.short	(.L_74 - .L_73)
	.align		4
.L_73:
        /*00b8*/ 	.word	index@($__internal_1_$__cuda_sm20_div_s64)
        /*00bc*/ 	.word	0x00000000


	//----- nvinfo : EIATTR_FRAME_SIZE
	.align		4
.L_74:
        /*00c0*/ 	.byte	0x04, 0x11
        /*00c2*/ 	.short	(.L_76 - .L_75)
	.align		4
.L_75:
        /*00c4*/ 	.word	index@(_Z5cpermPxPiS0_S_S0_S0_S0_S0_S0_PbS0_PS0_S0_)
        /*00c8*/ 	.word	0x00000000


	//----- nvinfo : EIATTR_REGCOUNT
	.align		4
.L_76:
        /*00cc*/ 	.byte	0x04, 0x2f
        /*00ce*/ 	.short	(.L_78 - .L_77)
	.align		4
.L_77:
        /*00d0*/ 	.word	index@(_Z11puttoanswerPxPiS0_S0_S_S_)
        /*00d4*/ 	.word	0x00000022


	//----- nvinfo : EIATTR_FRAME_SIZE
	.align		4
.L_78:
        /*00d8*/ 	.byte	0x04, 0x11
        /*00da*/ 	.short	(.L_80 - .L_79)
	.align		4
.L_79:
        /*00dc*/ 	.word	index@($__internal_0_$__cuda_sm20_div_s64)
        /*00e0*/ 	.word	0x00000000


	//----- nvinfo : EIATTR_FRAME_SIZE
	.align		4
.L_80:
        /*00e4*/ 	.byte	0x04, 0x11
        /*00e6*/ 	.short	(.L_82 - .L_81)
	.align		4
.L_81:
        /*00e8*/ 	.word	index@(_Z11puttoanswerPxPiS0_S0_S_S_)
        /*00ec*/ 	.word	0x00000000


	//----- nvinfo : EIATTR_REGCOUNT
	.align		4
.L_82:
        /*00f0*/ 	.byte	0x04, 0x2f
        /*00f2*/ 	.short	(.L_84 - .L_83)
	.align		4
.L_83:
        /*00f4*/ 	.word	index@(_ZN3cub18CUB_300001_SM_10006detail11EmptyKernelIvEEvv)
        /*00f8*/ 	.word	0x00000004


	//----- nvinfo : EIATTR_FRAME_SIZE
	.align		4
.L_84:
        /*00fc*/ 	.byte	0x04, 0x11
        /*00fe*/ 	.short	(.L_86 - .L_85)
	.align		4
.L_85:
        /*0100*/ 	.word	index@(_ZN3cub18CUB_300001_SM_10006detail11EmptyKernelIvEEvv)
        /*0104*/ 	.word	0x00000000


	//----- nvinfo : EIATTR_MIN_STACK_SIZE
	.align		4
.L_86:
        /*0108*/ 	.byte	0x04, 0x12
        /*010a*/ 	.short	(.L_88 - .L_87)
	.align		4
.L_87:
        /*010c*/ 	.word	index@(_ZN3cub18CUB_300001_SM_10006detail11EmptyKernelIvEEvv)
        /*0110*/ 	.word	0x00000000


	//----- nvinfo : EIATTR_MIN_STACK_SIZE
	.align		4
.L_88:
        /*0114*/ 	.byte	0x04, 0x12
        /*0116*/ 	.short	(.L_90 - .L_89)
	.align		4
.L_89:
        /*0118*/ 	.word	index@(_Z11puttoanswerPxPiS0_S0_S_S_)
        /*011c*/ 	.word	0x00000000


	//----- nvinfo : EIATTR_MIN_STACK_SIZE
	.align		4
.L_90:
        /*0120*/ 	.byte	0x04, 0x12
        /*0122*/ 	.short	(.L_92 - .L_91)
	.align		4
.L_91:
        /*0124*/ 	.word	index@(_Z5cpermPxPiS0_S_S0_S0_S0_S0_S0_PbS0_PS0_S0_)
        /*0128*/ 	.word	0x00000000


	//----- nvinfo : EIATTR_MIN_STACK_SIZE
	.align		4
.L_92:
        /*012c*/ 	.byte	0x04, 0x12
        /*012e*/ 	.short	(.L_94 - .L_93)
	.align		4
.L_93:
        /*0130*/ 	.word	index@(_Z9checkpermPiS_S_S_S_S_S_Pb)
        /*0134*/ 	.word	0x00000000


	//----- nvinfo : EIATTR_MIN_STACK_SIZE
	.align		4
.L_94:
        /*0138*/ 	.byte	0x04, 0x12
        /*013a*/ 	.short	(.L_96 - .L_95)
	.align		4
.L_95:
        /*013c*/ 	.word	index@(_Z9puttolistPiS_S_)
        /*0140*/ 	.word	0x00000000


	//----- nvinfo : EIATTR_MIN_STACK_SIZE
	.align		4
.L_96:
        /*0144*/ 	.byte	0x04, 0x12
        /*0146*/ 	.short	(.L_98 - .L_97)
	.align		4
.L_97:
        /*0148*/ 	.word	index@(_Z7findcvsPbiPiPcS0_S0_S0_S1_S0_S0_PS0_)
        /*014c*/ 	.word	0x00000010


	//----- nvinfo : EIATTR_MIN_STACK_SIZE
	.align		4
.L_98:
        /*0150*/ 	.byte	0x04, 0x12
        /*0152*/ 	.short	(.L_100 - .L_99)
	.align		4
.L_99:
        /*0154*/ 	.word	index@(_Z7puttoidPiPcS_S_S_PbS_S_S_)
        /*0158*/ 	.word	0x00000000


	//----- nvinfo : EIATTR_MIN_STACK_SIZE
	.align		4
.L_100:
        /*015c*/ 	.byte	0x04, 0x12
        /*015e*/ 	.short	(.L_102 - .L_101)
	.align		4
.L_101:
        /*0160*/ 	.word	index@(_Z7setdeg1PiS_S_Pb)
        /*0164*/ 	.word	0x00000000


	//----- nvinfo : EIATTR_MIN_STACK_SIZE
	.align		4
.L_102:
        /*0168*/ 	.byte	0x04, 0x12
        /*016a*/ 	.short	(.L_104 - .L_103)
	.align		4
.L_103:
        /*016c*/ 	.word	index@(_Z8findhashPiPcS_S_S_PbS1_S_S_)
        /*0170*/ 	.word	0x00000000
.L_104:


//--------------------- .nv.compat                --------------------------
	.section	.nv.compat,"",@"SHT_CUDA_COMPAT_INFO"
	.align	4
        /*0000*/ 	.byte	0x02, 0x09, 0x00, 0x00, 0x02, 0x02, 0x01, 0x00, 0x02, 0x05, 0x05, 0x00, 0x03, 0x07, 0x01, 0x01
        /*0010*/ 	.byte	0x02, 0x03, 0x00, 0x00, 0x02, 0x06, 0x01, 0x00, 0x04, 0x0b, 0x08, 0x00, 0x09, 0x00, 0x00, 0x00
        /*0020*/ 	.byte	0x00, 0x00, 0x00, 0x00


//--------------------- .nv.info._ZN3cub18CUB_300001_SM_10006detail11EmptyKernelIvEEvv --------------------------
	.section	.nv.info._ZN3cub18CUB_300001_SM_10006detail11EmptyKernelIvEEvv,"",@"SHT_CUDA_INFO"
	.sectionflags	@""
	.align	4


	//----- nvinfo : EIATTR_CUDA_API_VERSION
	.align		4
        /*0000*/ 	.byte	0x04, 0x37
        /*0002*/ 	.short	(.L_106 - .L_105)
.L_105:
        /*0004*/ 	.word	0x00000082


	//----- nvinfo : EIATTR_SPARSE_MMA_MASK
	.align		4
.L_106:
        /*0008*/ 	.byte	0x03, 0x50
        /*000a*/ 	.short	0x0000


	//----- nvinfo : EIATTR_MAXREG_COUNT
	.align		4
        /*000c*/ 	.byte	0x03, 0x1b
        /*000e*/ 	.short	0x00ff


	//----- nvinfo : EIATTR_MERCURY_ISA_VERSION
	.align		4
        /*0010*/ 	.byte	0x03, 0x5f
        /*0012*/ 	.short	0x0101


	//----- nvinfo : EIATTR_VRC_CTA_INIT_COUNT
	.align		4
        /*0014*/ 	.byte	0x02, 0x4a
	.zero		1
	.zero		1


	//----- nvinfo : EIATTR_EXIT_INSTR_OFFSETS
	.align		4
        /*0018*/ 	.byte	0x04, 0x1c
        /*001a*/ 	.short	(.L_108 - .L_107)


	//   ....[0]....
.L_107:
        /*001c*/ 	.word	0x00000010


	//----- nvinfo : EIATTR_SW_WAR
	.align		4
.L_108:
        /*0020*/ 	.byte	0x04, 0x36
        /*0022*/ 	.short	(.L_110 - .L_109)
.L_109:
        /*0024*/ 	.word	0x00000008
.L_110:


//--------------------- .nv.info._Z11puttoanswerPxPiS0_S0_S_S_ --------------------------
	.section	.nv.info._Z11puttoanswerPxPiS0_S0_S_S_,"",@"SHT_CUDA_INFO"
	.sectionflags	@""
	.align	4


	//----- nvinfo : EIATTR_CUDA_API_VERSION
	.align		4
        /*0000*/ 	.byte	0x04, 0x37
        /*0002*/ 	.short	(.L_112 - .L_111)
.L_111:
        /*0004*/ 	.word	0x00000082


	//----- nvinfo : EIATTR_KPARAM_INFO
	.align		4
.L_112:
        /*0008*/ 	.byte	0x04, 0x17
        /*000a*/ 	.short	(.L_114 - .L_113)
.L_113:
        /*000c*/ 	.word	0x00000000
        /*0010*/ 	.short	0x0005
        /*0012*/ 	.short	0x0028
        /*0014*/ 	.byte	0x00, 0xf5, 0x21, 0x00


	//----- nvinfo : EIATTR_KPARAM_INFO
	.align		4
.L_114:
        /*0018*/ 	.byte	0x04, 0x17
        /*001a*/ 	.short	(.L_116 - .L_115)
.L_115:
        /*001c*/ 	.word	0x00000000
        /*0020*/ 	.short	0x0004
        /*0022*/ 	.short	0x0020
        /*0024*/ 	.byte	0x00, 0xf5, 0x21, 0x00


	//----- nvinfo : EIATTR_KPARAM_INFO
	.align		4
.L_116:
        /*0028*/ 	.byte	0x04, 0x17
        /*002a*/ 	.short	(.L_118 - .L_117)
.L_117:
        /*002c*/ 	.word	0x00000000
        /*0030*/ 	.short	0x0003
        /*0032*/ 	.short	0x0018
        /*0034*/ 	.byte	0x00, 0xf5, 0x21, 0x00


	//----- nvinfo : EIATTR_KPARAM_INFO
	.align		4
.L_118:
        /*0038*/ 	.byte	0x04, 0x17
        /*003a*/ 	.short	(.L_120 - .L_119)
.L_119:
        /*003c*/ 	.word	0x00000000
        /*0040*/ 	.short	0x0002
        /*0042*/ 	.short	0x0010
        /*0044*/ 	.byte	0x00, 0xf5, 0x21, 0x00


	//----- nvinfo : EIATTR_KPARAM_INFO
	.align		4
.L_120:
        /*0048*/ 	.byte	0x04, 0x17
        /*004a*/ 	.short	(.L_122 - .L_121)
.L_121:
        /*004c*/ 	.word	0x00000000
        /*0050*/ 	.short	0x0001
        /*0052*/ 	.short	0x0008
        /*0054*/ 	.byte	0x00, 0xf5, 0x21, 0x00


	//----- nvinfo : EIATTR_KPARAM_INFO
	.align		4
.L_122:
        /*0058*/ 	.byte	0x04, 0x17
        /*005a*/ 	.short	(.L_124 - .L_123)
.L_123:
        /*005c*/ 	.word	0x00000000
        /*0060*/ 	.short	0x0000
        /*0062*/ 	.short	0x0000
        /*0064*/ 	.byte	0x00, 0xf5, 0x21, 0x00


	//----- nvinfo : EIATTR_SPARSE_MMA_MASK
	.align		4
.L_124:
        /*0068*/ 	.byte	0x03, 0x50
        /*006a*/ 	.short	0x0000


	//----- nvinfo : EIATTR_MAXREG_COUNT
	.align		4
        /*006c*/ 	.byte	0x03, 0x1b
        /*006e*/ 	.short	0x00ff


	//----- nvinfo : EIATTR_MERCURY_ISA_VERSION
	.align		4
        /*0070*/ 	.byte	0x03, 0x5f
        /*0072*/ 	.short	0x0101


	//----- nvinfo : EIATTR_VRC_CTA_INIT_COUNT
	.align		4
        /*0074*/ 	.byte	0x02, 0x4a
	.zero		1
	.zero		1


	//----- nvinfo : EIATTR_EXIT_INSTR_OFFSETS
	.align		4
        /*0078*/ 	.byte	0x04, 0x1c
        /*007a*/ 	.short	(.L_126 - .L_125)


	//   ....[0]....
.L_125:
        /*007c*/ 	.word	0x00000730


	//   ....[1]....
        /*0080*/ 	.word	0x00000780


	//   ....[2]....
        /*0084*/ 	.word	0x000007f0


	//   ....[3]....
        /*0088*/ 	.word	0x00000f70


	//----- nvinfo : EIATTR_CRS_STACK_SIZE
	.align		4
.L_126:
        /*008c*/ 	.byte	0x04, 0x1e
        /*008e*/ 	.short	(.L_128 - .L_127)
.L_127:
        /*0090*/ 	.word	0x00000000


	//----- nvinfo : EIATTR_CBANK_PARAM_SIZE
	.align		4
.L_128:
        /*0094*/ 	.byte	0x03, 0x19
        /*0096*/ 	.short	0x0030


	//----- nvinfo : EIATTR_PARAM_CBANK
	.align		4
        /*0098*/ 	.byte	0x04, 0x0a
        /*009a*/ 	.short	(.L_130 - .L_129)
	.align		4
.L_129:
        /*009c*/ 	.word	index@(.nv.constant0._Z11puttoanswerPxPiS0_S0_S_S_)
        /*00a0*/ 	.short	0x0380
        /*00a2*/ 	.short	0x0030


	//----- nvinfo : EIATTR_SW_WAR
	.align		4
.L_130:
        /*00a4*/ 	.byte	0x04, 0x36
        /*00a6*/ 	.short	(.L_132 - .L_131)
.L_131:
        /*00a8*/ 	.word	0x00000008
.L_132:


//--------------------- .nv.info._Z5cpermPxPiS0_S_S0_S0_S0_S0_S0_PbS0_PS0_S0_ --------------------------
	.section	.nv.info._Z5cpermPxPiS0_S_S0_S0_S0_S0_S0_PbS0_PS0_S0_,"",@"SHT_CUDA_INFO"
	.sectionflags	@""
	.align	4


	//----- nvinfo : EIATTR_CUDA_API_VERSION
	.align		4
        /*0000*/ 	.byte	0x04, 0x37
        /*0002*/ 	.short	(.L_134 - .L_133)
.L_133:
        /*0004*/ 	.word	0x00000082


	//----- nvinfo : EIATTR_KPARAM_INFO
	.align		4
.L_134:
        /*0008*/ 	.byte	0x04, 0x17
        /*000a*/ 	.short	(.L_136 - .L_135)
.L_135:
        /*000c*/ 	.word	0x00000000
        /*0010*/ 	.short	0x000c
        /*0012*/ 	.short	0x0060
        /*0014*/ 	.byte	0x00, 0xf5, 0x21, 0x00


	//----- nvinfo : EIATTR_KPARAM_INFO
	.align		4
.L_136:
        /*0018*/ 	.byte	0x04, 0x17
        /*001a*/ 	.short	(.L_138 - .L_137)
.L_137:
        /*001c*/ 	.word	0x00000000
        /*0020*/ 	.short	0x000b
        /*0022*/ 	.short	0x0058
        /*0024*/ 	.byte	0x00, 0xf5, 0x21, 0x00


	//----- nvinfo : EIATTR_KPARAM_INFO
	.align		4
.L_138:
        /*0028*/ 	.byte	0x04, 0x17
        /*002a*/ 	.short	(.L_140 - .L_139)
.L_139:
        /*002c*/ 	.word	0x00000000
        /*0030*/ 	.short	0x000a
        /*0032*/ 	.short	0x0050
        /*0034*/ 	.byte	0x00, 0xf5, 0x21, 0x00


	//----- nvinfo : EIATTR_KPARAM_INFO
	.align		4
.L_140:
        /*0038*/ 	.byte	0x04, 0x17
        /*003a*/ 	.short	(.L_142 - .L_141)
.L_141:
        /*003c*/ 	.word	0x00000000
        /*0040*/ 	.short	0x0009
        /*0042*/ 	.short	0x0048
        /*0044*/ 	.byte	0x00, 0xf5, 0x21, 0x00


	//----- nvinfo : EIATTR_KPARAM_INFO
	.align		4
.L_142:
        /*0048*/ 	.byte	0x04, 0x17
        /*004a*/ 	.short	(.L_144 - .L_143)
.L_143:
        /*004c*/ 	.word	0x00000000
        /*0050*/ 	.short	0x0008
        /*0052*/ 	.short	0x0040
        /*0054*/ 	.byte	0x00, 0xf5, 0x21, 0x00


	//----- nvinfo : EIATTR_KPARAM_INFO
	.align		4
.L_144:
        /*0058*/ 	.byte	0x04, 0x17
        /*005a*/ 	.short	(.L_146 - .L_145)
.L_145:
        /*005c*/ 	.word	0x00000000
        /*0060*/ 	.short	0x0007
        /*0062*/ 	.short	0x0038
        /*0064*/ 	.byte	0x00, 0xf5, 0x21, 0x00


	//----- nvinfo : EIATTR_KPARAM_INFO
	.align		4
.L_146:
        /*0068*/ 	.byte	0x04, 0x17
        /*006a*/ 	.short	(.L_148 - .L_147)
.L_147:
        /*006c*/ 	.word	0x00000000
        /*0070*/ 	.short	0x0006
        /*0072*/ 	.short	0x0030
        /*0074*/ 	.byte	0x00, 0xf5, 0x21, 0x00


	//----- nvinfo : EIATTR_KPARAM_INFO
	.align		4
.L_148:
        /*0078*/ 	.byte	0x04, 0x17
        /*007a*/ 	.short	(.L_150 - .L_149)
.L_149:
        /*007c*/ 	.word	0x00000000
        /*0080*/ 	.short	0x0005
        /*0082*/ 	.short	0x0028
        /*0084*/ 	.byte	0x00, 0xf5, 0x21, 0x00


	//----- nvinfo : EIATTR_KPARAM_INFO
	.align		4
.L_150:
        /*0088*/ 	.byte	0x04, 0x17
        /*008a*/ 	.short	(.L_152 - .L_151)
.L_151:
        /*008c*/ 	.word	0x00000000
        /*0090*/ 	.short	0x0004
        /*0092*/ 	.short	0x0020
        /*0094*/ 	.byte	0x00, 0xf5, 0x21, 0x00


	//----- nvinfo : EIATTR_KPARAM_INFO
	.align		4
.L_152:
        /*0098*/ 	.byte	0x04, 0x17
        /*009a*/ 	.short	(.L_154 - .L_153)
.L_153:
        /*009c*/ 	.word	0x00000000
        /*00a0*/ 	.short	0x0003
        /*00a2*/ 	.short	0x0018
        /*00a4*/ 	.byte	0x00, 0xf5, 0x21, 0x00


	//----- nvinfo : EIATTR_KPARAM_INFO
	.align		4
.L_154:
        /*00a8*/ 	.byte	0x04, 0x17
        /*00aa*/ 	.short	(.L_156 - .L_155)
.L_155:
        /*00ac*/ 	.word	0x00000000
        /*00b0*/ 	.short	0x0002
        /*00b2*/ 	.short	0x0010
        /*00b4*/ 	.byte	0x00, 0xf5, 0x21, 0x00


	//----- nvinfo : EIATTR_KPARAM_INFO
	.align		4
.L_156:
        /*00b8*/ 	.byte	0x04, 0x17
        /*00ba*/ 	.short	(.L_158 - .L_157)
.L_157:
        /*00bc*/ 	.word	0x00000000
        /*00c0*/ 	.short	0x0001
        /*00c2*/ 	.short	0x0008
        /*00c4*/ 	.byte	0x00, 0xf5, 0x21, 0x00


	//----- nvinfo : EIATTR_KPARAM_INFO
	.align		4
.L_158:
        /*00c8*/ 	.byte	0x04, 0x17
        /*00ca*/ 	.short	(.L_160 - .L_159)
.L_159:
        /*00cc*/ 	.word	0x00000000
        /*00d0*/ 	.short	0x0000
        /*00d2*/ 	.short	0x0000
        /*00d4*/ 	.byte	0x00, 0xf5, 0x21, 0x00


	//----- nvinfo : EIATTR_SPARSE_MMA_MASK
	.align		4
.L_160:
        /*00d8*/ 	.byte	0x03, 0x50
        /*00da*/ 	.short	0x0000


	//----- nvinfo : EIATTR_MAXREG_COUNT
	.align		4
        /*00dc*/ 	.byte	0x03, 0x1b
        /*00de*/ 	.short	0x00ff


	//----- nvinfo : EIATTR_MERCURY_ISA_VERSION
	.align		4
        /*00e0*/ 	.byte	0x03, 0x5f
        /*00e2*/ 	.short	0x0101


	//----- nvinfo : EIATTR_VRC_CTA_INIT_COUNT
	.align		4
        /*00e4*/ 	.byte	0x02, 0x4a
	.zero		1
	.zero		1


	//----- nvinfo : EIATTR_EXIT_INSTR_OFFSETS
	.align		4
        /*00e8*/ 	.byte	0x04, 0x1c
        /*00ea*/ 	.short	(.L_162 - .L_161)


	//   ....[0]....
.L_161:
        /*00ec*/ 	.word	0x000006e0


	//   ....[1]....
        /*00f0*/ 	.word	0x00000730


	//   ....[2]....
        /*00f4*/ 	.word	0x00005c10


	//   ....[3]....
        /*00f8*/ 	.word	0x00005d40


	//   ....[4]....
        /*00fc*/ 	.word	0x000061c0


	//   ....[5]....
        /*0100*/ 	.word	0x00006200


	//----- nvinfo : EIATTR_CRS_STACK_SIZE
	.align		4
.L_162:
        /*0104*/ 	.byte	0x04, 0x1e
        /*0106*/ 	.short	(.L_164 - .L_163)
.L_163:
        /*0108*/ 	.word	0x00000000


	//----- nvinfo : EIATTR_CBANK_PARAM_SIZE
	.align		4
.L_164:
        /*010c*/ 	.byte	0x03, 0x19
        /*010e*/ 	.short	0x0068


	//----- nvinfo : EIATTR_PARAM_CBANK
	.align		4
        /*0110*/ 	.byte	0x04, 0x0a
        /*0112*/ 	.short	(.L_166 - .L_165)
	.align		4
.L_165:
        /*0114*/ 	.word	index@(.nv.constant0._Z5cpermPxPiS0_S_S0_S0_S0_S0_S0_PbS0_PS0_S0_)
        /*0118*/ 	.short	0x0380
        /*011a*/ 	.short	0x0068


	//----- nvinfo : EIATTR_SW_WAR
	.align		4
.L_166:
        /*011c*/ 	.byte	0x04, 0x36
        /*011e*/ 	.short	(.L_168 - .L_167)
.L_167:
        /*0120*/ 	.word	0x00000008
.L_168:


//--------------------- .nv.info._Z9checkpermPiS_S_S_S_S_S_Pb --------------------------
	.section	.nv.info._Z9checkpermPiS_S_S_S_S_S_Pb,"",@"SHT_CUDA_INFO"
	.sectionflags	@""
	.align	4


	//----- nvinfo : EIATTR_CUDA_API_VERSION
	.align		4
        /*0000*/ 	.byte	0x04, 0x37
        /*0002*/ 	.short	(.L_170 - .L_169)
.L_169:
        /*0004*/ 	.word	0x00000082


	//----- nvinfo : EIATTR_KPARAM_INFO
	.align		4
.L_170:
        /*0008*/ 	.byte	0x04, 0x17
        /*000a*/ 	.short	(.L_172 - .L_171)
.L_171:
        /*000c*/ 	.word	0x00000000
        /*0010*/ 	.short	0x0007
        /*0012*/ 	.short	0x0038
        /*0014*/ 	.byte	0x00, 0xf5, 0x21, 0x00


	//----- nvinfo : EIATTR_KPARAM_INFO
	.align		4
.L_172:
        /*0018*/ 	.byte	0x04, 0x17
        /*001a*/ 	.short	(.L_174 - .L_173)
.L_173:
        /*001c*/ 	.word	0x00000000
        /*0020*/ 	.short	0x0006
        /*0022*/ 	.short	0x0030
        /*0024*/ 	.byte	0x00, 0xf5, 0x21, 0x00


	//----- nvinfo : EIATTR_KPARAM_INFO
	.align		4
.L_174:
        /*0028*/ 	.byte	0x04, 0x17
        /*002a*/ 	.short	(.L_176 - .L_175)
.L_175:
        /*002c*/ 	.word	0x00000000
        /*0030*/ 	.short	0x0005
        /*0032*/ 	.short	0x0028
        /*0034*/ 	.byte	0x00, 0xf5, 0x21, 0x00


	//----- nvinfo : EIATTR_KPARAM_INFO
	.align		4
.L_176:
        /*0038*/ 	.byte	0x04, 0x17
        /*003a*/ 	.short	(.L_178 - .L_177)
.L_177:
        /*003c*/ 	.word	0x00000000
        /*0040*/ 	.short	0x0004
        /*0042*/ 	.short	0x0020
        /*0044*/ 	.byte	0x00, 0xf5, 0x21, 0x00


	//----- nvinfo : EIATTR_KPARAM_INFO
	.align		4
.L_178:
        /*0048*/ 	.byte	0x04, 0x17
        /*004a*/ 	.short	(.L_180 - .L_179)
.L_179:
        /*004c*/ 	.word	0x00000000
        /*0050*/ 	.short	0x0003
        /*0052*/ 	.short	0x0018
        /*0054*/ 	.byte	0x00, 0xf5, 0x21, 0x00


	//----- nvinfo : EIATTR_KPARAM_INFO
	.align		4
.L_180:
        /*0058*/ 	.byte	0x04, 0x17
        /*005a*/ 	.short	(.L_182 - .L_181)
.L_181:
        /*005c*/ 	.word	0x00000000
        /*0060*/ 	.short	0x0002
        /*0062*/ 	.short	0x0010
        /*0064*/ 	.byte	0x00, 0xf5, 0x21, 0x00


	//----- nvinfo : EIATTR_KPARAM_INFO
	.align		4
.L_182:
        /*0068*/ 	.byte	0x04, 0x17
        /*006a*/ 	.short	(.L_184 - .L_183)
.L_183:
        /*006c*/ 	.word	0x00000000
        /*0070*/ 	.short	0x0001
        /*0072*/ 	.short	0x0008
        /*0074*/ 	.byte	0x00, 0xf5, 0x21, 0x00


	//----- nvinfo : EIATTR_KPARAM_INFO
	.align		4
.L_184:
        /*0078*/ 	.byte	0x04, 0x17
        /*007a*/ 	.short	(.L_186 - .L_185)
.L_185:
        /*007c*/ 	.word	0x00000000
        /*0080*/ 	.short	0x0000
        /*0082*/ 	.short	0x0000
        /*0084*/ 	.byte	0x00, 0xf5, 0x21, 0x00


	//----- nvinfo : EIATTR_SPARSE_MMA_MASK
	.align		4
.L_186:
        /*0088*/ 	.byte	0x03, 0x50
        /*008a*/ 	.short	0x0000


	//----- nvinfo : EIATTR_MAXREG_COUNT
	.align		4
        /*008c*/ 	.byte	0x03, 0x1b
        /*008e*/ 	.short	0x00ff


	//----- nvinfo : EIATTR_MERCURY_ISA_VERSION
	.align		4
        /*0090*/ 	.byte	0x03, 0x5f
        /*0092*/ 	.short	0x0101


	//----- nvinfo : EIATTR_VRC_CTA_INIT_COUNT
	.align		4
        /*0094*/ 	.byte	0x02, 0x4a
	.zero		1
	.zero		1


	//----- nvinfo : EIATTR_EXIT_INSTR_OFFSETS
	.align		4
        /*0098*/ 	.byte	0x04, 0x1c
        /*009a*/ 	.short	(.L_188 - .L_187)


	//   ....[0]....
.L_187:
        /*009c*/ 	.word	0x000000f0


	//   ....[1]....
        /*00a0*/ 	.word	0x000001a0


	//   ....[2]....
        /*00a4*/ 	.word	0x000003e0


	//   ....[3]....
        /*00a8*/ 	.word	0x00000430


	//----- nvinfo : EIATTR_CRS_STACK_SIZE
	.align		4
.L_188:
        /*00ac*/ 	.byte	0x04, 0x1e
        /*00ae*/ 	.short	(.L_190 - .L_189)
.L_189:
        /*00b0*/ 	.word	0x00000000


	//----- nvinfo : EIATTR_CBANK_PARAM_SIZE
	.align		4
.L_190:
        /*00b4*/ 	.byte	0x03, 0x19
        /*00b6*/ 	.short	0x0040


	//----- nvinfo : EIATTR_PARAM_CBANK
	.align		4
        /*00b8*/ 	.byte	0x04, 0x0a
        /*00ba*/ 	.short	(.L_192 - .L_191)
	.align		4
.L_191:
        /*00bc*/ 	.word	index@(.nv.constant0._Z9checkpermPiS_S_S_S_S_S_Pb)
        /*00c0*/ 	.short	0x0380
        /*00c2*/ 	.short	0x0040


	//----- nvinfo : EIATTR_SW_WAR
	.align		4
.L_192:
        /*00c4*/ 	.byte	0x04, 0x36
        /*00c6*/ 	.short	(.L_194 - .L_193)
.L_193:
        /*00c8*/ 	.word	0x00000008
.L_194:


//--------------------- .nv.info._Z9puttolistPiS_S_ --------------------------
	.section	.nv.info._Z9puttolistPiS_S_,"",@"SHT_CUDA_INFO"
	.sectionflags	@""
	.align	4


	//----- nvinfo : EIATTR_CUDA_API_VERSION
	.align		4
        /*0000*/ 	.byte	0x04, 0x37
        /*0002*/ 	.short	(.L_196 - .L_195)
.L_195:
        /*0004*/ 	.word	0x00000082


	//----- nvinfo : EIATTR_KPARAM_INFO
	.align		4
.L_196:
        /*0008*/ 	.byte	0x04, 0x17
        /*000a*/ 	.short	(.L_198 - .L_197)
.L_197:
        /*000c*/ 	.word	0x00000000
        /*0010*/ 	.short	0x0002
        /*0012*/ 	.short	0x0010
        /*0014*/ 	.byte	0x00, 0xf5, 0x21, 0x00


	//----- nvinfo : EIATTR_KPARAM_INFO
	.align		4
.L_198:
        /*0018*/ 	.byte	0x04, 0x17
        /*001a*/ 	.short	(.L_200 - .L_199)
.L_199:
        /*001c*/ 	.word	0x00000000
        /*0020*/ 	.short	0x0001
        /*0022*/ 	.short	0x0008
        /*0024*/ 	.byte	0x00, 0xf5, 0x21, 0x00


	//----- nvinfo : EIATTR_KPARAM_INFO
	.align		4
.L_200:
        /*0028*/ 	.byte	0x04, 0x17
        /*002a*/ 	.short	(.L_202 - .L_201)
.L_201:
        /*002c*/ 	.word	0x00000000
        /*0030*/ 	.short	0x0000
        /*0032*/ 	.short	0x0000
        /*0034*/ 	.byte	0x00, 0xf5, 0x21, 0x00


	//----- nvinfo : EIATTR_SPARSE_MMA_MASK
	.align		4
.L_202:
        /*0038*/ 	.byte	0x03, 0x50
        /*003a*/ 	.short	0x0000


	//----- nvinfo : EIATTR_MAXREG_COUNT
	.align		4
        /*003c*/ 	.byte	0x03, 0x1b
        /*003e*/ 	.short	0x00ff


	//----- nvinfo : EIATTR_MERCURY_ISA_VERSION
	.align		4
        /*0040*/ 	.byte	0x03, 0x5f
        /*0042*/ 	.short	0x0101


	//----- nvinfo : EIATTR_VRC_CTA_INIT_COUNT
	.align		4
        /*0044*/ 	.byte	0x02, 0x4a
	.zero		1
	.zero		1


	//----- nvinfo : EIATTR_EXIT_INSTR_OFFSETS
	.align		4
        /*0048*/ 	.byte	0x04, 0x1c
        /*004a*/ 	.short	(.L_204 - .L_203)


	//   ....[0]....
.L_203:
        /*004c*/ 	.word	0x000000f0


	//   ....[1]....
        /*0050*/ 	.word	0x00000150


	//   ....[2]....
        /*0054*/ 	.word	0x00000190


	//----- nvinfo : EIATTR_CBANK_PARAM_SIZE
	.align		4
.L_204:
        /*0058*/ 	.byte	0x03, 0x19
        /*005a*/ 	.short	0x0018


	//----- nvinfo : EIATTR_PARAM_CBANK
	.align		4
        /*005c*/ 	.byte	0x04, 0x0a
        /*005e*/ 	.short	(.L_206 - .L_205)
	.align		4
.L_205:
        /*0060*/ 	.word	index@(.nv.constant0._Z9puttolistPiS_S_)
        /*0064*/ 	.short	0x0380
        /*0066*/ 	.short	0x0018


	//----- nvinfo : EIATTR_SW_WAR
	.align		4
.L_206:
        /*0068*/ 	.byte	0x04, 0x36
        /*006a*/ 	.short	(.L_208 - .L_207)
.L_207:
        /*006c*/ 	.word	0x00000008
.L_208:


//--------------------- .nv.info._Z7findcvsPbiPiPcS0_S0_S0_S1_S0_S0_PS0_ --------------------------
	.section	.nv.info._Z7findcvsPbiPiPcS0_S0_S0_S1_S0_S0_PS0_,"",@"SHT_CUDA_INFO"
	.sectionflags	@""
	.align	4


	//----- nvinfo : EIATTR_CUDA_API_VERSION
	.align		4
        /*0000*/ 	.byte	0x04, 0x37
        /*0002*/ 	.short	(.L_210 - .L_209)
.L_209:
        /*0004*/ 	.word	0x00000082


	//----- nvinfo : EIATTR_KPARAM_INFO
	.align		4
.L_210:
        /*0008*/ 	.byte	0x04, 0x17
        /*000a*/ 	.short	(.L_212 - .L_211)
.L_211:
        /*000c*/ 	.word	0x00000000
        /*0010*/ 	.short	0x000a
        /*0012*/ 	.short	0x0050
        /*0014*/ 	.byte	0x00, 0xf5, 0x21, 0x00


	//----- nvinfo : EIATTR_KPARAM_INFO
	.align		4
.L_212:
        /*0018*/ 	.byte	0x04, 0x17
        /*001a*/ 	.short	(.L_214 - .L_213)
.L_213:
        /*001c*/ 	.word	0x00000000
        /*0020*/ 	.short	0x0009
        /*0022*/ 	.short	0x0048
        /*0024*/ 	.byte	0x00, 0xf5, 0x21, 0x00


	//----- nvinfo : EIATTR_KPARAM_INFO
	.align		4
.L_214:
        /*0028*/ 	.byte	0x04, 0x17
        /*002a*/ 	.short	(.L_216 - .L_215)
.L_215:
        /*002c*/ 	.word	0x00000000
        /*0030*/ 	.short	0x0008
        /*0032*/ 	.short	0x0040
        /*0034*/ 	.byte	0x00, 0xf5, 0x21, 0x00


	//----- nvinfo : EIATTR_KPARAM_INFO
	.align		4
.L_216:
        /*0038*/ 	.byte	0x04, 0x17
        /*003a*/ 	.short	(.L_218 - .L_217)
.L_217:
        /*003c*/ 	.word	0x00000000
        /*0040*/ 	.short	0x0007
        /*0042*/ 	.short	0x0038
        /*0044*/ 	.byte	0x00, 0xf5, 0x21, 0x00


	//----- nvinfo : EIATTR_KPARAM_INFO
	.align		4
.L_218:
        /*0048*/ 	.byte	0x04, 0x17
        /*004a*/ 	.short	(.L_220 - .L_219)
.L_219:
        /*004c*/ 	.word	0x00000000
        /*0050*/ 	.short	0x0006
        /*0052*/ 	.short	0x0030
        /*0054*/ 	.byte	0x00, 0xf5, 0x21, 0x00


	//----- nvinfo : EIATTR_KPARAM_INFO
	.align		4
.L_220:
        /*0058*/ 	.byte	0x04, 0x17
        /*005a*/ 	.short	(.L_222 - .L_221)
.L_221:
        /*005c*/ 	.word	0x00000000
        /*0060*/ 	.short	0x0005
        /*0062*/ 	.short	0x0028
        /*0064*/ 	.byte	0x00, 0xf5, 0x21, 0x00


	//----- nvinfo : EIATTR_KPARAM_INFO
	.align		4
.L_222:
        /*0068*/ 	.byte	0x04, 0x17
        /*006a*/ 	.short	(.L_224 - .L_223)
.L_223:
        /*006c*/ 	.word	0x00000000
        /*0070*/ 	.short	0x0004
        /*0072*/ 	.short	0x0020
        /*0074*/ 	.byte	0x00, 0xf5, 0x21, 0x00


	//----- nvinfo : EIATTR_KPARAM_INFO
	.align		4
.L_224:
        /*0078*/ 	.byte	0x04, 0x17
        /*007a*/ 	.short	(.L_226 - .L_225)
.L_225:
        /*007c*/ 	.word	0x00000000
        /*0080*/ 	.short	0x0003
        /*0082*/ 	.short	0x0018
        /*0084*/ 	.byte	0x00, 0xf5, 0x21, 0x00


	//----- nvinfo : EIATTR_KPARAM_INFO
	.align		4
.L_226:
        /*0088*/ 	.byte	0x04, 0x17
        /*008a*/ 	.short	(.L_228 - .L_227)
.L_227:
        /*008c*/ 	.word	0x00000000
        /*0090*/ 	.short	0x0002
        /*0092*/ 	.short	0x0010
        /*0094*/ 	.byte	0x00, 0xf5, 0x21, 0x00


	//----- nvinfo : EIATTR_KPARAM_INFO
	.align		4
.L_228:
        /*0098*/ 	.byte	0x04, 0x17
        /*009a*/ 	.short	(.L_230 - .L_229)
.L_229:
        /*009c*/ 	.word	0x00000000
        /*00a0*/ 	.short	0x0001
        /*00a2*/ 	.short	0x0008
        /*00a4*/ 	.byte	0x00, 0xf0, 0x11, 0x00


	//----- nvinfo : EIATTR_KPARAM_INFO
	.align		4
.L_230:
        /*00a8*/ 	.byte	0x04, 0x17
        /*00aa*/ 	.short	(.L_232 - .L_231)
.L_231:
        /*00ac*/ 	.word	0x00000000
        /*00b0*/ 	.short	0x0000
        /*00b2*/ 	.short	0x0000
        /*00b4*/ 	.byte	0x00, 0xf5, 0x21, 0x00


	//----- nvinfo : EIATTR_SPARSE_MMA_MASK
	.align		4
.L_232:
        /*00b8*/ 	.byte	0x03, 0x50
        /*00ba*/ 	.short	0x0000


	//----- nvinfo : EIATTR_MAXREG_COUNT
	.align		4
        /*00bc*/ 	.byte	0x03, 0x1b
        /*00be*/ 	.short	0x00ff


	//----- nvinfo : EIATTR_MERCURY_ISA_VERSION
	.align		4
        /*00c0*/ 	.byte	0x03, 0x5f
        /*00c2*/ 	.short	0x0101


	//----- nvinfo : EIATTR_VRC_CTA_INIT_COUNT
	.align		4
        /*00c4*/ 	.byte	0x02, 0x4a
	.zero		1
	.zero		1


	//----- nvinfo : EIATTR_EXIT_INSTR_OFFSETS
	.align		4
        /*00c8*/ 	.byte	0x04, 0x1c
        /*00ca*/ 	.short	(.L_234 - .L_233)


	//   ....[0]....
.L_233:
        /*00cc*/ 	.word	0x00000100


	//   ....[1]....
        /*00d0*/ 	.word	0x000001b0


	//   ....[2]....
        /*00d4*/ 	.word	0x00000270


	//   ....[3]....
        /*00d8*/ 	.word	0x000003f0


	//   ....[4]....
        /*00dc*/ 	.word	0x000004a0


	//----- nvinfo : EIATTR_CRS_STACK_SIZE
	.align		4
.L_234:
        /*00e0*/ 	.byte	0x04, 0x1e
        /*00e2*/ 	.short	(.L_236 - .L_235)
.L_235:
        /*00e4*/ 	.word	0x00000000


	//----- nvinfo : EIATTR_CBANK_PARAM_SIZE
	.align		4
.L_236:
        /*00e8*/ 	.byte	0x03, 0x19
        /*00ea*/ 	.short	0x0058


	//----- nvinfo : EIATTR_PARAM_CBANK
	.align		4
        /*00ec*/ 	.byte	0x04, 0x0a
        /*00ee*/ 	.short	(.L_238 - .L_237)
	.align		4
.L_237:
        /*00f0*/ 	.word	index@(.nv.constant0._Z7findcvsPbiPiPcS0_S0_S0_S1_S0_S0_PS0_)
        /*00f4*/ 	.short	0x0380
        /*00f6*/ 	.short	0x0058


	//----- nvinfo : EIATTR_SW_WAR
	.align		4
.L_238:
        /*00f8*/ 	.byte	0x04, 0x36
        /*00fa*/ 	.short	(.L_240 - .L_239)
.L_239:
        /*00fc*/ 	.word	0x00000008
.L_240:


//--------------------- .nv.info._Z7puttoidPiPcS_S_S_PbS_S_S_ --------------------------
	.section	.nv.info._Z7puttoidPiPcS_S_S_PbS_S_S_,"",@"SHT_CUDA_INFO"
	.sectionflags	@""
	.align	4


	//----- nvinfo : EIATTR_CUDA_API_VERSION
	.align		4
        /*0000*/ 	.byte	0x04, 0x37
        /*0002*/ 	.short	(.L_242 - .L_241)
.L_241:
        /*0004*/ 	.word	0x00000082


	//----- nvinfo : EIATTR_KPARAM_INFO
	.align		4
.L_242:
        /*0008*/ 	.byte	0x04, 0x17
        /*000a*/ 	.short	(.L_244 - .L_243)
.L_243:
        /*000c*/ 	.word	0x00000000
        /*0010*/ 	.short	0x0008
        /*0012*/ 	.short	0x0040
        /*0014*/ 	.byte	0x00, 0xf5, 0x21, 0x00


	//----- nvinfo : EIATTR_KPARAM_INFO
	.align		4
.L_244:
        /*0018*/ 	.byte	0x04, 0x17
        /*001a*/ 	.short	(.L_246 - .L_245)
.L_245:
        /*001c*/ 	.word	0x00000000
        /*0020*/ 	.short	0x0007
        /*0022*/ 	.short	0x0038
        /*0024*/ 	.byte	0x00, 0xf5, 0x21, 0x00


	//----- nvinfo : EIATTR_KPARAM_INFO
	.align		4
.L_246:
        /*0028*/ 	.byte	0x04, 0x17
        /*002a*/ 	.short	(.L_248 - .L_247)
.L_247:
        /*002c*/ 	.word	0x00000000
        /*0030*/ 	.short	0x0006
        /*0032*/ 	.short	0x0030
        /*0034*/ 	.byte	0x00, 0xf5, 0x21, 0x00


	//----- nvinfo : EIATTR_KPARAM_INFO
	.align		4
.L_248:
        /*0038*/ 	.byte	0x04, 0x17
        /*003a*/ 	.short	(.L_250 - .L_249)
.L_249:
        /*003c*/ 	.word	0x00000000
        /*0040*/ 	.short	0x0005
        /*0042*/ 	.short	0x0028
        /*0044*/ 	.byte	0x00, 0xf5, 0x21, 0x00


	//----- nvinfo : EIATTR_KPARAM_INFO
	.align		4
.L_250:
        /*0048*/ 	.byte	0x04, 0x17
        /*004a*/ 	.short	(.L_252 - .L_251)
.L_251:
        /*004c*/ 	.word	0x00000000
        /*0050*/ 	.short	0x0004
        /*0052*/ 	.short	0x0020
        /*0054*/ 	.byte	0x00, 0xf5, 0x21, 0x00


	//----- nvinfo : EIATTR_KPARAM_INFO
	.align		4
.L_252:
        /*0058*/ 	.byte	0x04, 0x17
        /*005a*/ 	.short	(.L_254 - .L_253)
.L_253:
        /*005c*/ 	.word	0x00000000
        /*0060*/ 	.short	0x0003
        /*0062*/ 	.short	0x0018
        /*0064*/ 	.byte	0x00, 0xf5, 0x21, 0x00


	//----- nvinfo : EIATTR_KPARAM_INFO
	.align		4
.L_254:
        /*0068*/ 	.byte	0x04, 0x17
        /*006a*/ 	.short	(.L_256 - .L_255)
.L_255:
        /*006c*/ 	.word	0x00000000
        /*0070*/ 	.short	0x0002
        /*0072*/ 	.short	0x0010
        /*0074*/ 	.byte	0x00, 0xf5, 0x21, 0x00


	//----- nvinfo : EIATTR_KPARAM_INFO
	.align		4
.L_256:
        /*0078*/ 	.byte	0x04, 0x17
        /*007a*/ 	.short	(.L_258 - .L_257)
.L_257:
        /*007c*/ 	.word	0x00000000
        /*0080*/ 	.short	0x0001
        /*0082*/ 	.short	0x0008
        /*0084*/ 	.byte	0x00, 0xf5, 0x21, 0x00


	//----- nvinfo : EIATTR_KPARAM_INFO
	.align		4
.L_258:
        /*0088*/ 	.byte	0x04, 0x17
        /*008a*/ 	.short	(.L_260 - .L_259)
.L_259:
        /*008c*/ 	.word	0x00000000
        /*0090*/ 	.short	0x0000
        /*0092*/ 	.short	0x0000
        /*0094*/ 	.byte	0x00, 0xf5, 0x21, 0x00


	//----- nvinfo : EIATTR_SPARSE_MMA_MASK
	.align		4
.L_260:
        /*0098*/ 	.byte	0x03, 0x50
        /*009a*/ 	.short	0x0000


	//----- nvinfo : EIATTR_MAXREG_COUNT
	.align		4
        /*009c*/ 	.byte	0x03, 0x1b
        /*009e*/ 	.short	0x00ff


	//----- nvinfo : EIATTR_MERCURY_ISA_VERSION
	.align		4
        /*00a0*/ 	.byte	0x03, 0x5f
        /*00a2*/ 	.short	0x0101


	//----- nvinfo : EIATTR_VRC_CTA_INIT_COUNT
	.align		4
        /*00a4*/ 	.byte	0x02, 0x4a
	.zero		1
	.zero		1


	//----- nvinfo : EIATTR_EXIT_INSTR_OFFSETS
	.align		4
        /*00a8*/ 	.byte	0x04, 0x1c
        /*00aa*/ 	.short	(.L_262 - .L_261)


	//   ....[0]....
.L_261:
        /*00ac*/ 	.word	0x000000f0


	//   ....[1]....
        /*00b0*/ 	.word	0x00000140


	//   ....[2]....
        /*00b4*/ 	.word	0x00000340


	//   ....[3]....
        /*00b8*/ 	.word	0x00000950


	//----- nvinfo : EIATTR_CRS_STACK_SIZE
	.align		4
.L_262:
        /*00bc*/ 	.byte	0x04, 0x1e
        /*00be*/ 	.short	(.L_264 - .L_263)
.L_263:
        /*00c0*/ 	.word	0x00000000


	//----- nvinfo : EIATTR_CBANK_PARAM_SIZE
	.align		4
.L_264:
        /*00c4*/ 	.byte	0x03, 0x19
        /*00c6*/ 	.short	0x0048


	//----- nvinfo : EIATTR_PARAM_CBANK
	.align		4
        /*00c8*/ 	.byte	0x04, 0x0a
        /*00ca*/ 	.short	(.L_266 - .L_265)
	.align		4
.L_265:
        /*00cc*/ 	.word	index@(.nv.constant0._Z7puttoidPiPcS_S_S_PbS_S_S_)
        /*00d0*/ 	.short	0x0380
        /*00d2*/ 	.short	0x0048


	//----- nvinfo : EIATTR_SW_WAR
	.align		4
.L_266:
        /*00d4*/ 	.byte	0x04, 0x36
        /*00d6*/ 	.short	(.L_268 - .L_267)
.L_267:
        /*00d8*/ 	.word	0x00000008
.L_268:


//--------------------- .nv.info._Z7setdeg1PiS_S_Pb --------------------------
	.section	.nv.info._Z7setdeg1PiS_S_Pb,"",@"SHT_CUDA_INFO"
	.sectionflags	@""
	.align	4


	//----- nvinfo : EIATTR_CUDA_API_VERSION
	.align		4
        /*0000*/ 	.byte	0x04, 0x37
        /*0002*/ 	.short	(.L_270 - .L_269)
.L_269:
        /*0004*/ 	.word	0x00000082


	//----- nvinfo : EIATTR_KPARAM_INFO
	.align		4
.L_270:
        /*0008*/ 	.byte	0x04, 0x17
        /*000a*/ 	.short	(.L_272 - .L_271)
.L_271:
        /*000c*/ 	.word	0x00000000
        /*0010*/ 	.short	0x0003
        /*0012*/ 	.short	0x0018
        /*0014*/ 	.byte	0x00, 0xf5, 0x21, 0x00


	//----- nvinfo : EIATTR_KPARAM_INFO
	.align		4
.L_272:
        /*0018*/ 	.byte	0x04, 0x17
        /*001a*/ 	.short	(.L_274 - .L_273)
.L_273:
        /*001c*/ 	.word	0x00000000
        /*0020*/ 	.short	0x0002
        /*0022*/ 	.short	0x0010
        /*0024*/ 	.byte	0x00, 0xf5, 0x21, 0x00


	//----- nvinfo : EIATTR_KPARAM_INFO
	.align		4
.L_274:
        /*0028*/ 	.byte	0x04, 0x17
        /*002a*/ 	.short	(.L_276 - .L_275)
.L_275:
        /*002c*/ 	.word	0x00000000
        /*0030*/ 	.short	0x0001
        /*0032*/ 	.short	0x0008
        /*0034*/ 	.byte	0x00, 0xf5, 0x21, 0x00


	//----- nvinfo : EIATTR_KPARAM_INFO
	.align		4
.L_276:
        /*0038*/ 	.byte	0x04, 0x17
        /*003a*/ 	.short	(.L_278 - .L_277)
.L_277:
        /*003c*/ 	.word	0x00000000
        /*0040*/ 	.short	0x0000
        /*0042*/ 	.short	0x0000
        /*0044*/ 	.byte	0x00, 0xf5, 0x21, 0x00


	//----- nvinfo : EIATTR_SPARSE_MMA_MASK
	.align		4
.L_278:
        /*0048*/ 	.byte	0x03, 0x50
        /*004a*/ 	.short	0x0000


	//----- nvinfo : EIATTR_MAXREG_COUNT
	.align		4
        /*004c*/ 	.byte	0x03, 0x1b
        /*004e*/ 	.short	0x00ff


	//----- nvinfo : EIATTR_MERCURY_ISA_VERSION
	.align		4
        /*0050*/ 	.byte	0x03, 0x5f
        /*0052*/ 	.short	0x0101


	//----- nvinfo : EIATTR_VRC_CTA_INIT_COUNT
	.align		4
        /*0054*/ 	.byte	0x02, 0x4a
	.zero		1
	.zero		1


	//----- nvinfo : EIATTR_EXIT_INSTR_OFFSETS
	.align		4
        /*0058*/ 	.byte	0x04, 0x1c
        /*005a*/ 	.short	(.L_280 - .L_279)


	//   ....[0]....
.L_279:
        /*005c*/ 	.word	0x000000f0


	//   ....[1]....
        /*0060*/ 	.word	0x00000140


	//   ....[2]....
        /*0064*/ 	.word	0x00000210


	//   ....[3]....
        /*0068*/ 	.word	0x00000280


	//----- nvinfo : EIATTR_CRS_STACK_SIZE
	.align		4
.L_280:
        /*006c*/ 	.byte	0x04, 0x1e
        /*006e*/ 	.short	(.L_282 - .L_281)
.L_281:
        /*0070*/ 	.word	0x00000000


	//----- nvinfo : EIATTR_CBANK_PARAM_SIZE
	.align		4
.L_282:
        /*0074*/ 	.byte	0x03, 0x19
        /*0076*/ 	.short	0x0020


	//----- nvinfo : EIATTR_PARAM_CBANK
	.align		4
        /*0078*/ 	.byte	0x04, 0x0a
        /*007a*/ 	.short	(.L_284 - .L_283)
	.align		4
.L_283:
        /*007c*/ 	.word	index@(.nv.constant0._Z7setdeg1PiS_S_Pb)
        /*0080*/ 	.short	0x0380
        /*0082*/ 	.short	0x0020


	//----- nvinfo : EIATTR_SW_WAR
	.align		4
.L_284:
        /*0084*/ 	.byte	0x04, 0x36
        /*0086*/ 	.short	(.L_286 - .L_285)
.L_285:
        /*0088*/ 	.word	0x00000008
.L_286:


//--------------------- .nv.info._Z8findhashPiPcS_S_S_PbS1_S_S_ --------------------------
	.section	.nv.info._Z8findhashPiPcS_S_S_PbS1_S_S_,"",@"SHT_CUDA_INFO"
	.sectionflags	@""
	.align	4


	//----- nvinfo : EIATTR_CUDA_API_VERSION
	.align		4
        /*0000*/ 	.byte	0x04, 0x37
        /*0002*/ 	.short	(.L_288 - .L_287)
.L_287:
        /*0004*/ 	.word	0x00000082


	//----- nvinfo : EIATTR_KPARAM_INFO
	.align		4
.L_288:
        /*0008*/ 	.byte	0x04, 0x17
        /*000a*/ 	.short	(.L_290 - .L_289)
.L_289:
        /*000c*/ 	.word	0x00000000
        /*0010*/ 	.short	0x0008
        /*0012*/ 	.short	0x0040
        /*0014*/ 	.byte	0x00, 0xf5, 0x21, 0x00


	//----- nvinfo : EIATTR_KPARAM_INFO
	.align		4
.L_290:
        /*0018*/ 	.byte	0x04, 0x17
        /*001a*/ 	.short	(.L_292 - .L_291)
.L_291:
        /*001c*/ 	.word	0x00000000
        /*0020*/ 	.short	0x0007
        /*0022*/ 	.short	0x0038
        /*0024*/ 	.byte	0x00, 0xf5, 0x21, 0x00


	//----- nvinfo : EIATTR_KPARAM_INFO
	.align		4
.L_292:
        /*0028*/ 	.byte	0x04, 0x17
        /*002a*/ 	.short	(.L_294 - .L_293)
.L_293:
        /*002c*/ 	.word	0x00000000
        /*0030*/ 	.short	0x0006
        /*0032*/ 	.short	0x0030
        /*0034*/ 	.byte	0x00, 0xf5, 0x21, 0x00


	//----- nvinfo : EIATTR_KPARAM_INFO
	.align		4
.L_294:
        /*0038*/ 	.byte	0x04, 0x17
        /*003a*/ 	.short	(.L_296 - .L_295)
.L_295:
        /*003c*/ 	.word	0x00000000
        /*0040*/ 	.short	0x0005
        /*0042*/ 	.short	0x0028
        /*0044*/ 	.byte	0x00, 0xf5, 0x21, 0x00


	//----- nvinfo : EIATTR_KPARAM_INFO
	.align		4
.L_296:
        /*0048*/ 	.byte	0x04, 0x17
        /*004a*/ 	.short	(.L_298 - .L_297)
.L_297:
        /*004c*/ 	.word	0x00000000
        /*0050*/ 	.short	0x0004
        /*0052*/ 	.short	0x0020
        /*0054*/ 	.byte	0x00, 0xf5, 0x21, 0x00


	//----- nvinfo : EIATTR_KPARAM_INFO
	.align		4
.L_298:
        /*0058*/ 	.byte	0x04, 0x17
        /*005a*/ 	.short	(.L_300 - .L_299)
.L_299:
        /*005c*/ 	.word	0x00000000
        /*0060*/ 	.short	0x0003
        /*0062*/ 	.short	0x0018
        /*0064*/ 	.byte	0x00, 0xf5, 0x21, 0x00


	//----- nvinfo : EIATTR_KPARAM_INFO
	.align		4
.L_300:
        /*0068*/ 	.byte	0x04, 0x17
        /*006a*/ 	.short	(.L_302 - .L_301)
.L_301:
        /*006c*/ 	.word	0x00000000
        /*0070*/ 	.short	0x0002
        /*0072*/ 	.short	0x0010
        /*0074*/ 	.byte	0x00, 0xf5, 0x21, 0x00


	//----- nvinfo : EIATTR_KPARAM_INFO
	.align		4
.L_302:
        /*0078*/ 	.byte	0x04, 0x17
        /*007a*/ 	.short	(.L_304 - .L_303)
.L_303:
        /*007c*/ 	.word	0x00000000
        /*0080*/ 	.short	0x0001
        /*0082*/ 	.short	0x0008
        /*0084*/ 	.byte	0x00, 0xf5, 0x21, 0x00


	//----- nvinfo : EIATTR_KPARAM_INFO
	.align		4
.L_304:
        /*0088*/ 	.byte	0x04, 0x17
        /*008a*/ 	.short	(.L_306 - .L_305)
.L_305:
        /*008c*/ 	.word	0x00000000
        /*0090*/ 	.short	0x0000
        /*0092*/ 	.short	0x0000
        /*0094*/ 	.byte	0x00, 0xf5, 0x21, 0x00


	//----- nvinfo : EIATTR_SPARSE_MMA_MASK
	.align		4
.L_306:
        /*0098*/ 	.byte	0x03, 0x50
        /*009a*/ 	.short	0x0000


	//----- nvinfo : EIATTR_MAXREG_COUNT
	.align		4
        /*009c*/ 	.byte	0x03, 0x1b
        /*009e*/ 	.short	0x00ff


	//----- nvinfo : EIATTR_MERCURY_ISA_VERSION
	.align		4
        /*00a0*/ 	.byte	0x03, 0x5f
        /*00a2*/ 	.short	0x0101


	//----- nvinfo : EIATTR_VRC_CTA_INIT_COUNT
	.align		4
        /*00a4*/ 	.byte	0x02, 0x4a
	.zero		1
	.zero		1


	//----- nvinfo : EIATTR_EXIT_INSTR_OFFSETS
	.align		4
        /*00a8*/ 	.byte	0x04, 0x1c
        /*00aa*/ 	.short	(.L_308 - .L_307)


	//   ....[0]....
.L_307:
        /*00ac*/ 	.word	0x000000f0


	//   ....[1]....
        /*00b0*/ 	.word	0x00000140


	//   ....[2]....
        /*00b4*/ 	.word	0x00000340


	//   ....[3]....
        /*00b8*/ 	.word	0x00000530


	//----- nvinfo : EIATTR_CRS_STACK_SIZE
	.align		4
.L_308:
        /*00bc*/ 	.byte	0x04, 0x1e
        /*00be*/ 	.short	(.L_310 - .L_309)
.L_309:
        /*00c0*/ 	.word	0x00000000


	//----- nvinfo : EIATTR_CBANK_PARAM_SIZE
	.align		4
.L_310:
        /*00c4*/ 	.byte	0x03, 0x19
        /*00c6*/ 	.short	0x0048


	//----- nvinfo : EIATTR_PARAM_CBANK
	.align		4
        /*00c8*/ 	.byte	0x04, 0x0a
        /*00ca*/ 	.short	(.L_312 - .L_311)
	.align		4
.L_311:
        /*00cc*/ 	.word	index@(.nv.constant0._Z8findhashPiPcS_S_S_PbS1_S_S_)
        /*00d0*/ 	.short	0x0380
        /*00d2*/ 	.short	0x0048


	//----- nvinfo : EIATTR_SW_WAR
	.align		4
.L_312:
        /*00d4*/ 	.byte	0x04, 0x36
        /*00d6*/ 	.short	(.L_314 - .L_313)
.L_313:
        /*00d8*/ 	.word	0x00000008
.L_314:


//--------------------- .nv.callgraph             --------------------------
	.section	.nv.callgraph,"",@"SHT_CUDA_CALLGRAPH"
	.align	4
	.sectionentsize	8
	.align		4
        /*0000*/ 	.word	0x00000000
	.align		4
        /*0004*/ 	.word	0xffffffff
	.align		4
        /*0008*/ 	.word	0x00000000
	.align		4
        /*000c*/ 	.word	0xfffffffe
	.align		4
        /*0010*/ 	.word	0x00000000
	.align		4
        /*0014*/ 	.word	0xfffffffd
	.align		4
        /*0018*/ 	.word	0x00000000
	.align		4
        /*001c*/ 	.word	0xfffffffc


//--------------------- .nv.constant4             --------------------------
	.section	.nv.constant4,"a",@progbits
	.align	8
	.align		8
.nv.constant4:
        /*0000*/ 	.dword	_ZN34_INTERNAL_0130b890_4_k_cu_bd59d51b4cuda3std3__45__cpo5beginE
	.align		8
        /*0008*/ 	.dword	_ZN34_INTERNAL_0130b890_4_k_cu_bd59d51b4cuda3std3__45__cpo3endE
	.align		8
        /*0010*/ 	.dword	_ZN34_INTERNAL_0130b890_4_k_cu_bd59d51b4cuda3std3__45__cpo6cbeginE
	.align		8
        /*0018*/ 	.dword	_ZN34_INTERNAL_0130b890_4_k_cu_bd59d51b4cuda3std3__45__cpo4cendE
	.align		8
        /*0020*/ 	.dword	_ZN34_INTERNAL_0130b890_4_k_cu_bd59d51b4cuda3std3__45__cpo6rbeginE
	.align		8
        /*0028*/ 	.dword	_ZN34_INTERNAL_0130b890_4_k_cu_bd59d51b4cuda3std3__45__cpo4rendE
	.align		8
        /*0030*/ 	.dword	_ZN34_INTERNAL_0130b890_4_k_cu_bd59d51b4cuda3std3__45__cpo7crbeginE
	.align		8
        /*0038*/ 	.dword	_ZN34_INTERNAL_0130b890_4_k_cu_bd59d51b4cuda3std3__45__cpo5crendE
	.align		8
        /*0040*/ 	.dword	_ZN34_INTERNAL_0130b890_4_k_cu_bd59d51b4cuda3std3__436_GLOBAL__N__0130b890_4_k_cu_bd59d51b6ignoreE
	.align		8
        /*0048*/ 	.dword	_ZN34_INTERNAL_0130b890_4_k_cu_bd59d51b4cuda3std3__419piecewise_constructE
	.align		8
        /*0050*/ 	.dword	_ZN34_INTERNAL_0130b890_4_k_cu_bd59d51b4cuda3std3__48in_placeE
	.align		8
        /*0058*/ 	.dword	_ZN34_INTERNAL_0130b890_4_k_cu_bd59d51b4cuda3std3__420unreachable_sentinelE
	.align		8
        /*0060*/ 	.dword	_ZN34_INTERNAL_0130b890_4_k_cu_bd59d51b4cuda3std3__47nulloptE
	.align		8
        /*0068*/ 	.dword	_ZN34_INTERNAL_0130b890_4_k_cu_bd59d51b4cuda3std3__48unexpectE
	.align		8
        /*0070*/ 	.dword	_ZN34_INTERNAL_0130b890_4_k_cu_bd59d51b4cuda3std6ranges3__45__cpo4swapE
	.align		8
        /*0078*/ 	.dword	_ZN34_INTERNAL_0130b890_4_k_cu_bd59d51b4cuda3std6ranges3__45__cpo9iter_moveE
	.align		8
        /*0080*/ 	.dword	_ZN34_INTERNAL_0130b890_4_k_cu_bd59d51b4cuda3std6ranges3__45__cpo5beginE
	.align		8
        /*0088*/ 	.dword	_ZN34_INTERNAL_0130b890_4_k_cu_bd59d51b4cuda3std6ranges3__45__cpo3endE
	.align		8
        /*0090*/ 	.dword	_ZN34_INTERNAL_0130b890_4_k_cu_bd59d51b4cuda3std6ranges3__45__cpo6cbeginE
	.align		8
        /*0098*/ 	.dword	_ZN34_INTERNAL_0130b890_4_k_cu_bd59d51b4cuda3std6ranges3__45__cpo4cendE
	.align		8
        /*00a0*/ 	.dword	_ZN34_INTERNAL_0130b890_4_k_cu_bd59d51b4cuda3std6ranges3__45__cpo7advanceE
	.align		8
        /*00a8*/ 	.dword	_ZN34_INTERNAL_0130b890_4_k_cu_bd59d51b4cuda3std6ranges3__45__cpo9iter_swapE
	.align		8
        /*00b0*/ 	.dword	_ZN34_INTERNAL_0130b890_4_k_cu_bd59d51b4cuda3std6ranges3__45__cpo4nextE
	.align		8
        /*00b8*/ 	.dword	_ZN34_INTERNAL_0130b890_4_k_cu_bd59d51b4cuda3std6ranges3__45__cpo4prevE
	.align		8
        /*00c0*/ 	.dword	_ZN34_INTERNAL_0130b890_4_k_cu_bd59d51b4cuda3std6ranges3__45__cpo4dataE
	.align		8
        /*00c8*/ 	.dword	_ZN34_INTERNAL_0130b890_4_k_cu_bd59d51b4cuda3std6ranges3__45__cpo5cdataE
	.align		8
        /*00d0*/ 	.dword	_ZN34_INTERNAL_0130b890_4_k_cu_bd59d51b4cuda3std6ranges3__45__cpo4sizeE
	.align		8
        /*00d8*/ 	.dword	_ZN34_INTERNAL_0130b890_4_k_cu_bd59d51b4cuda3std6ranges3__45__cpo5ssizeE
	.align		8
        /*00e0*/ 	.dword	_ZN34_INTERNAL_0130b890_4_k_cu_bd59d51b4cuda3std6ranges3__45__cpo8distanceE
	.align		8
        /*00e8*/ 	.dword	_ZN34_INTERNAL_0130b890_4_k_cu_bd59d51b6thrust24THRUST_300001_SM_1000_NS8cuda_cub3parE
	.align		8
        /*00f0*/ 	.dword	_ZN34_INTERNAL_0130b890_4_k_cu_bd59d51b6thrust24THRUST_300001_SM_1000_NS8cuda_cub10par_nosyncE
	.align		8
        /*00f8*/ 	.dword	_ZN34_INTERNAL_0130b890_4_k_cu_bd59d51b6thrust24THRUST_300001_SM_1000_NS6system6detail10sequential3seqE
	.align		8
        /*0100*/ 	.dword	_ZN34_INTERNAL_0130b890_4_k_cu_bd59d51b6thrust24THRUST_300001_SM_1000_NS12placeholders2_1E
	.align		8
        /*0108*/ 	.dword	_ZN34_INTERNAL_0130b890_4_k_cu_bd59d51b6thrust24THRUST_300001_SM_1000_NS12placeholders2_2E
	.align		8
        /*0110*/ 	.dword	_ZN34_INTERNAL_0130b890_4_k_cu_bd59d51b6thrust24THRUST_300001_SM_1000_NS12placeholders2_3E
	.align		8
        /*0118*/ 	.dword	_ZN34_INTERNAL_0130b890_4_k_cu_bd59d51b6thrust24THRUST_300001_SM_1000_NS12placeholders2_4E
	.align		8
        /*0120*/ 	.dword	_ZN34_INTERNAL_0130b890_4_k_cu_bd59d51b6thrust24THRUST_300001_SM_1000_NS12placeholders2_5E
	.align		8
        /*0128*/ 	.dword	_ZN34_INTERNAL_0130b890_4_k_cu_bd59d51b6thrust24THRUST_300001_SM_1000_NS12placeholders2_6E
	.align		8
        /*0130*/ 	.dword	_ZN34_INTERNAL_0130b890_4_k_cu_bd59d51b6thrust24THRUST_300001_SM_1000_NS12placeholders2_7E
	.align		8
        /*0138*/ 	.dword	_ZN34_INTERNAL_0130b890_4_k_cu_bd59d51b6thrust24THRUST_300001_SM_1000_NS12placeholders2_8E
	.align		8
        /*0140*/ 	.dword	_ZN34_INTERNAL_0130b890_4_k_cu_bd59d51b6thrust24THRUST_300001_SM_1000_NS12placeholders2_9E
	.align		8
        /*0148*/ 	.dword	_ZN34_INTERNAL_0130b890_4_k_cu_bd59d51b6thrust24THRUST_300001_SM_1000_NS12placeholders3_10E
	.align		8
        /*0150*/ 	.dword	_ZN34_INTERNAL_0130b890_4_k_cu_bd59d51b6thrust24THRUST_300001_SM_1000_NS3seqE


//--------------------- .text._ZN3cub18CUB_300001_SM_10006detail11EmptyKernelIvEEvv --------------------------
	.section	.text._ZN3cub18CUB_300001_SM_10006detail11EmptyKernelIvEEvv,"ax",@progbits
	.align	128
        .global         _ZN3cub18CUB_300001_SM_10006detail11EmptyKernelIvEEvv
        .type           _ZN3cub18CUB_300001_SM_10006detail11EmptyKernelIvEEvv,@function
        .size           _ZN3cub18CUB_300001_SM_10006detail11EmptyKernelIvEEvv,(.L_x_196 - _ZN3cub18CUB_300001_SM_10006detail11EmptyKernelIvEEvv)
        .other          _ZN3cub18CUB_300001_SM_10006detail11EmptyKernelIvEEvv,@"STO_CUDA_ENTRY STV_DEFAULT"
_ZN3cub18CUB_300001_SM_10006detail11EmptyKernelIvEEvv:
.text._ZN3cub18CUB_300001_SM_10006detail11EmptyKernelIvEEvv:
[----:B------:R-:W-:Y:S01]  /*0000*/  LDC R1, c[0x0][0x37c] ;  /* 0x0000df00ff017b82 */ /* 0x000fe20000000800 */
[----:B------:R-:W-:Y:S05]  /*0010*/  EXIT ;  /* 0x000000000000794d */ /* 0x000fea0003800000 */
.L_x_0:
[----:B------:R-:W-:-:S00]  /*0020*/  BRA `(.L_x_0) ;  /* 0xfffffffc00fc7947 */ /* 0x000fc0000383ffff */
[----:B------:R-:W-:-:S00]  /*0030*/  NOP ;  /* 0x0000000000007918 */ /* 0x000fc00000000000 */
        /* <DEDUP_REMOVED lines=12> */
.L_x_196:


//--------------------- .text._Z11puttoanswerPxPiS0_S0_S_S_ --------------------------
	.section	.text._Z11puttoanswerPxPiS0_S0_S_S_,"ax",@progbits
	.align	128
        .global         _Z11puttoanswerPxPiS0_S0_S_S_
        .type           _Z11puttoanswerPxPiS0_S0_S_S_,@function
        .size           _Z11puttoanswerPxPiS0_S0_S_S_,(.L_x_192 - _Z11puttoanswerPxPiS0_S0_S_S_)
        .other          _Z11puttoanswerPxPiS0_S0_S_S_,@"STO_CUDA_ENTRY STV_DEFAULT"
_Z11puttoanswerPxPiS0_S0_S_S_:
.text._Z11puttoanswerPxPiS0_S0_S_S_:
[----:B------:R-:W-:Y:S08]  /*0000*/  LDC R1, c[0x0][0x37c] ;  /* 0x0000df00ff017b82 */ /* 0x000ff00000000800 */
[----:B------:R-:W0:Y:S01]  /*0010*/  LDC.64 R2, c[0x0][0x380] ;  /* 0x0000e000ff027b82 */ /* 0x000e220000000a00 */
[----:B------:R-:W0:Y:S02]  /*0020*/  LDCU.64 UR4, c[0x0][0x358] ;  /* 0x00006b00ff0477ac */ /* 0x000e240008000a00 */
[----:B0-----:R-:W2:Y:S04]  /*0030*/  LDG.E.64 R14, desc[UR4][R2.64+0x18] ;  /* 0x00001804020e7981 */ /* 0x001ea8000c1e1b00 */
[----:B------:R-:W3:Y:S01]  /*0040*/  LDG.E.64 R4, desc[UR4][R2.64] ;  /* 0x0000000402047981 */ /* 0x000ee2000c1e1b00 */
[----:B------:R-:W0:Y:S01]  /*0050*/  LDCU UR6, c[0x0][0x364] ;  /* 0x00006c80ff0677ac */ /* 0x000e220008000800 */
[----:B------:R-:W1:Y:S01]  /*0060*/  S2UR UR8, SR_CTAID.X ;  /* 0x00000000000879c3 */ /* 0x000e620000002500 */
[----:B------:R-:W1:Y:S01]  /*0070*/  S2R R11, SR_CTAID.Y ;  /* 0x00000000000b7919 */ /* 0x000e620000002600 */
[----:B------:R-:W4:Y:S01]  /*0080*/  LDCU UR7, c[0x0][0x360] ;  /* 0x00006c00ff0777ac */ /* 0x000f220008000800 */
[----:B------:R-:W4:Y:S05]  /*0090*/  S2R R7, SR_TID.X ;  /* 0x0000000000077919 */ /* 0x000f2a0000002100 */
[----:B------:R-:W1:Y:S01]  /*00a0*/  LDC R0, c[0x0][0x374] ;  /* 0x0000dd00ff007b82 */ /* 0x000e620000000800 */
[----:B------:R-:W0:Y:S01]  /*00b0*/  S2R R9, SR_TID.Y ;  /* 0x0000000000097919 */ /* 0x000e220000002200 */
[----:B-1----:R-:W-:-:S04]  /*00c0*/  IMAD R0, R0, UR8, R11 ;  /* 0x0000000800007c24 */ /* 0x002fc8000f8e020b */
[----:B----4-:R-:W-:-:S04]  /*00d0*/  IMAD R0, R0, UR7, R7 ;  /* 0x0000000700007c24 */ /* 0x010fc8000f8e0207 */
[----:B0-----:R-:W-:-:S05]  /*00e0*/  IMAD R24, R0, UR6, R9 ;  /* 0x0000000600187c24 */ /* 0x001fca000f8e0209 */
[----:B------:R-:W-:Y:S02]  /*00f0*/  SHF.R.S32.HI R23, RZ, 0x1f, R24 ;  /* 0x0000001fff177819 */ /* 0x000fe40000011418 */
[----:B--2---:R-:W-:-:S04]  /*0100*/  ISETP.NE.U32.AND P0, PT, R14, RZ, PT ;  /* 0x000000ff0e00720c */ /* 0x004fc80003f05070 */
[----:B------:R-:W-:Y:S02]  /*0110*/  ISETP.NE.AND.EX P0, PT, R15, RZ, PT, P0 ;  /* 0x000000ff0f00720c */ /* 0x000fe40003f05300 */
[----:B---3--:R-:W-:-:S05]  /*0120*/  IADD3 R2, P1, PT, R24, R4, RZ ;  /* 0x0000000418027210 */ /* 0x008fca0007f3e0ff */
[----:B------:R-:W-:Y:S02]  /*0130*/  IMAD.X R3, R5, 0x1, R23, P1 ;  /* 0x0000000105037824 */ /* 0x000fe400008e0617 */
[----:B------:R-:W-:Y:S02]  /*0140*/  IMAD.MOV.U32 R4, RZ, RZ, R2 ;  /* 0x000000ffff047224 */ /* 0x000fe400078e0002 */
[----:B------:R-:W-:Y:S02]  /*0150*/  IMAD.MOV.U32 R5, RZ, RZ, R3 ;  /* 0x000000ffff057224 */ /* 0x000fe400078e0003 */
[----:B------:R-:W-:Y:S05]  /*0160*/  @!P0 BRA `(.L_x_1) ;  /* 0x0000000000808947 */ /* 0x000fea0003800000 */
[----:B------:R-:W-:Y:S01]  /*0170*/  LOP3.LUT R0, R3, R15, RZ, 0xfc, !PT ;  /* 0x0000000f03007212 */ /* 0x000fe200078efcff */
[----:B------:R-:W-:Y:S03]  /*0180*/  BSSY.RECONVERGENT B0, `(.L_x_1) ;  /* 0x000001e000007945 */ /* 0x000fe60003800200 */
[----:B------:R-:W-:-:S13]  /*0190*/  ISETP.NE.U32.AND P0, PT, R0, RZ, PT ;  /* 0x000000ff0000720c */ /* 0x000fda0003f05070 */
[----:B------:R-:W-:Y:S05]  /*01a0*/  @P0 BRA `(.L_x_2) ;  /* 0x0000000000500947 */ /* 0x000fea0003800000 */
[----:B------:R-:W0:Y:S01]  /*01b0*/  I2F.U32.RP R0, R14 ;  /* 0x0000000e00007306 */ /* 0x000e220000209000 */
[----:B------:R-:W-:Y:S01]  /*01c0*/  IMAD.MOV R7, RZ, RZ, -R14 ;  /* 0x000000ffff077224 */ /* 0x000fe200078e0a0e */
[----:B------:R-:W-:-:S06]  /*01d0*/  ISETP.NE.U32.AND P2, PT, R14, RZ, PT ;  /* 0x000000ff0e00720c */ /* 0x000fcc0003f45070 */
[----:B0-----:R-:W0:Y:S02]  /*01e0*/  MUFU.RCP R0, R0 ;  /* 0x0000000000007308 */ /* 0x001e240000001000 */
[----:B0-----:R-:W-:-:S06]  /*01f0*/  IADD3 R4, PT, PT, R0, 0xffffffe, RZ ;  /* 0x0ffffffe00047810 */ /* 0x001fcc0007ffe0ff */
[----:B------:R0:W1:Y:S02]  /*0200*/  F2I.FTZ.U32.TRUNC.NTZ R5, R4 ;  /* 0x0000000400057305 */ /* 0x000064000021f000 */
[----:B0-----:R-:W-:Y:S02]  /*0210*/  IMAD.MOV.U32 R4, RZ, RZ, RZ ;  /* 0x000000ffff047224 */ /* 0x001fe400078e00ff */
[----:B-1----:R-:W-:-:S04]  /*0220*/  IMAD R7, R7, R5, RZ ;  /* 0x0000000507077224 */ /* 0x002fc800078e02ff */
[----:B------:R-:W-:-:S06]  /*0230*/  IMAD.HI.U32 R5, R5, R7, R4 ;  /* 0x0000000705057227 */ /* 0x000fcc00078e0004 */
[----:B------:R-:W-:-:S04]  /*0240*/  IMAD.HI.U32 R4, R5, R2, RZ ;  /* 0x0000000205047227 */ /* 0x000fc800078e00ff */
[----:B------:R-:W-:-:S04]  /*0250*/  IMAD.MOV R5, RZ, RZ, -R4 ;  /* 0x000000ffff057224 */ /* 0x000fc800078e0a04 */
[----:B------:R-:W-:-:S05]  /*0260*/  IMAD R5, R14, R5, R2 ;  /* 0x000000050e057224 */ /* 0x000fca00078e0202 */
[----:B------:R-:W-:-:S13]  /*0270*/  ISETP.GE.U32.AND P0, PT, R5, R14, PT ;  /* 0x0000000e0500720c */ /* 0x000fda0003f06070 */
[----:B------:R-:W-:Y:S01]  /*0280*/  @P0 IADD3 R5, PT, PT, -R14, R5, RZ ;  /* 0x000000050e050210 */ /* 0x000fe20007ffe1ff */
[----:B------:R-:W-:-:S03]  /*0290*/  @P0 VIADD R4, R4, 0x1 ;  /* 0x0000000104040836 */ /* 0x000fc60000000000 */
[----:B------:R-:W-:Y:S01]  /*02a0*/  ISETP.GE.U32.AND P1, PT, R5, R14, PT ;  /* 0x0000000e0500720c */ /* 0x000fe20003f26070 */
[----:B------:R-:W-:-:S12]  /*02b0*/  IMAD.MOV.U32 R5, RZ, RZ, RZ ;  /* 0x000000ffff057224 */ /* 0x000fd800078e00ff */
[----:B------:R-:W-:Y:S01]  /*02c0*/  @P1 VIADD R4, R4, 0x1 ;  /* 0x0000000104041836 */ /* 0x000fe20000000000 */
[----:B------:R-:W-:Y:S01]  /*02d0*/  @!P2 LOP3.LUT R4, RZ, R14, RZ, 0x33, !PT ;  /* 0x0000000eff04a212 */ /* 0x000fe200078e33ff */
[----:B------:R-:W-:Y:S06]  /*02e0*/  BRA `(.L_x_3) ;  /* 0x00000000001c7947 */ /* 0x000fec0003800000 */
.L_x_2:
[----:B------:R-:W-:Y:S01]  /*02f0*/  MOV R11, R2 ;  /* 0x00000002000b7202 */ /* 0x000fe20000000f00 */
[----:B------:R-:W-:Y:S01]  /*0300*/  IMAD.MOV.U32 R4, RZ, RZ, R3 ;  /* 0x000000ffff047224 */ /* 0x000fe200078e0003 */
[----:B------:R-:W-:Y:S01]  /*0310*/  MOV R0, 0x350 ;  /* 0x0000035000007802 */ /* 0x000fe20000000f00 */
[----:B------:R-:W-:Y:S02]  /*0320*/  IMAD.MOV.U32 R5, RZ, RZ, R14 ;  /* 0x000000ffff057224 */ /* 0x000fe400078e000e */
[----:B------:R-:W-:-:S07]  /*0330*/  IMAD.MOV.U32 R6, RZ, RZ, R15 ;  /* 0x000000ffff067224 */ /* 0x000fce00078e000f */
[----:B------:R-:W-:Y:S05]  /*0340*/  CALL.REL.NOINC `($__internal_0_$__cuda_sm20_div_s64) ;  /* 0x0000000c000c7944 */ /* 0x000fea0003c00000 */
[----:B------:R-:W-:-:S07]  /*0350*/  MOV R5, R10 ;  /* 0x0000000a00057202 */ /* 0x000fce0000000f00 */
.L_x_3:
[----:B------:R-:W-:Y:S05]  /*0360*/  BSYNC.RECONVERGENT B0 ;  /* 0x0000000000007941 */ /* 0x000fea0003800200 */
.L_x_1:
[----:B------:R-:W0:Y:S02]  /*0370*/  LDC.64 R10, c[0x0][0x380] ;  /* 0x0000e000ff0a7b82 */ /* 0x000e240000000a00 */
[----:B0-----:R-:W2:Y:S04]  /*0380*/  LDG.E R0, desc[UR4][R10.64+0x8] ;  /* 0x000008040a007981 */ /* 0x001ea8000c1e1900 */
[----:B------:R-:W3:Y:S01]  /*0390*/  LDG.E.64 R12, desc[UR4][R10.64+0x10] ;  /* 0x000010040a0c7981 */ /* 0x000ee2000c1e1b00 */
[----:B--2---:R-:W-:-:S04]  /*03a0*/  VIADD R7, R0, 0x1 ;  /* 0x0000000100077836 */ /* 0x004fc80000000000 */
[--C-:B------:R-:W-:Y:S01]  /*03b0*/  IMAD.MOV.U32 R8, RZ, RZ, R7.reuse ;  /* 0x000000ffff087224 */ /* 0x100fe200078e0007 */
[----:B------:R-:W-:Y:S02]  /*03c0*/  SHF.R.S32.HI R9, RZ, 0x1f, R7 ;  /* 0x0000001fff097819 */ /* 0x000fe40000011407 */
[----:B---3--:R-:W-:-:S04]  /*03d0*/  ISETP.GE.U32.AND P0, PT, R12, R7, PT ;  /* 0x000000070c00720c */ /* 0x008fc80003f06070 */
[----:B------:R-:W-:-:S13]  /*03e0*/  ISETP.GE.AND.EX P0, PT, R13, R9, PT, P0 ;  /* 0x000000090d00720c */ /* 0x000fda0003f06300 */
[----:B------:R-:W-:Y:S05]  /*03f0*/  @!P0 BRA `(.L_x_4) ;  /* 0x0000000000c48947 */ /* 0x000fea0003800000 */
[----:B------:R-:W0:Y:S01]  /*0400*/  LDC.64 R26, c[0x0][0x390] ;  /* 0x0000e400ff1a7b82 */ /* 0x000e220000000a00 */
[----:B------:R-:W-:Y:S01]  /*0410*/  IMAD.MOV.U32 R0, RZ, RZ, R9 ;  /* 0x000000ffff007224 */ /* 0x000fe200078e0009 */
[----:B------:R-:W-:Y:S01]  /*0420*/  MOV R11, R7 ;  /* 0x00000007000b7202 */ /* 0x000fe20000000f00 */
[----:B------:R-:W-:-:S05]  /*0430*/  IMAD.MOV.U32 R25, RZ, RZ, R7 ;  /* 0x000000ffff197224 */ /* 0x000fca00078e0007 */
[----:B------:R-:W1:Y:S02]  /*0440*/  LDC.64 R18, c[0x0][0x388] ;  /* 0x0000e200ff127b82 */ /* 0x000e640000000a00 */
.L_x_8:
[----:B-1----:R-:W-:-:S04]  /*0450*/  LEA R10, P0, R11, R18, 0x2 ;  /* 0x000000120b0a7211 */ /* 0x002fc800078010ff */
[----:B------:R-:W-:-:S06]  /*0460*/  LEA.HI.X R11, R11, R19, R0, 0x2, P0 ;  /* 0x000000130b0b7211 */ /* 0x000fcc00000f1400 */
[----:B------:R-:W0:Y:S02]  /*0470*/  LDG.E R11, desc[UR4][R10.64] ;  /* 0x000000040a0b7981 */ /* 0x000e24000c1e1900 */
[----:B0-----:R-:W-:-:S06]  /*0480*/  IMAD.WIDE R16, R11, 0x4, R26 ;  /* 0x000000040b107825 */ /* 0x001fcc00078e021a */
[----:B------:R-:W2:Y:S01]  /*0490*/  LDG.E R17, desc[UR4][R16.64] ;  /* 0x0000000410117981 */ /* 0x000ea2000c1e1900 */
[----:B------:R-:W-:Y:S01]  /*04a0*/  BSSY.RECONVERGENT B0, `(.L_x_5) ;  /* 0x0000020000007945 */ /* 0x000fe20003800200 */
[----:B--2---:R-:W-:-:S04]  /*04b0*/  SHF.R.S32.HI R6, RZ, 0x1f, R17 ;  /* 0x0000001fff067819 */ /* 0x004fc80000011411 */
[----:B------:R-:W-:-:S04]  /*04c0*/  LOP3.LUT R0, R5, R6, RZ, 0xfc, !PT ;  /* 0x0000000605007212 */ /* 0x000fc800078efcff */
[----:B------:R-:W-:-:S13]  /*04d0*/  ISETP.NE.U32.AND P0, PT, R0, RZ, PT ;  /* 0x000000ff0000720c */ /* 0x000fda0003f05070 */
[----:B------:R-:W-:Y:S05]  /*04e0*/  @P0 BRA `(.L_x_6) ;  /* 0x0000000000540947 */ /* 0x000fea0003800000 */
[----:B------:R-:W0:Y:S01]  /*04f0*/  I2F.U32.RP R0, R17 ;  /* 0x0000001100007306 */ /* 0x000e220000209000 */
[----:B------:R-:W-:Y:S01]  /*0500*/  IMAD.MOV R5, RZ, RZ, -R17 ;  /* 0x000000ffff057224 */ /* 0x000fe200078e0a11 */
[----:B------:R-:W-:-:S06]  /*0510*/  ISETP.NE.U32.AND P2, PT, R17, RZ, PT ;  /* 0x000000ff1100720c */ /* 0x000fcc0003f45070 */
[----:B0-----:R-:W0:Y:S02]  /*0520*/  MUFU.RCP R0, R0 ;  /* 0x0000000000007308 */ /* 0x001e240000001000 */
[----:B0-----:R-:W-:-:S06]  /*0530*/  VIADD R10, R0, 0xffffffe ;  /* 0x0ffffffe000a7836 */ /* 0x001fcc0000000000 */
[----:B------:R0:W1:Y:S02]  /*0540*/  F2I.FTZ.U32.TRUNC.NTZ R11, R10 ;  /* 0x0000000a000b7305 */ /* 0x000064000021f000 */
[----:B0-----:R-:W-:Y:S02]  /*0550*/  HFMA2 R10, -RZ, RZ, 0, 0 ;  /* 0x00000000ff0a7431 */ /* 0x001fe400000001ff */
[----:B-1----:R-:W-:-:S04]  /*0560*/  IMAD R5, R5, R11, RZ ;  /* 0x0000000b05057224 */ /* 0x002fc800078e02ff */
[----:B------:R-:W-:-:S06]  /*0570*/  IMAD.HI.U32 R11, R11, R5, R10 ;  /* 0x000000050b0b7227 */ /* 0x000fcc00078e000a */
[----:B------:R-:W-:-:S04]  /*0580*/  IMAD.HI.U32 R11, R11, R4, RZ ;  /* 0x000000040b0b7227 */ /* 0x000fc800078e00ff */
[----:B------:R-:W-:-:S04]  /*0590*/  IMAD.MOV R5, RZ, RZ, -R11 ;  /* 0x000000ffff057224 */ /* 0x000fc800078e0a0b */
[----:B------:R-:W-:Y:S02]  /*05a0*/  IMAD R4, R17, R5, R4 ;  /* 0x0000000511047224 */ /* 0x000fe400078e0204 */
[----:B------:R-:W-:-:S03]  /*05b0*/  IMAD.MOV.U32 R5, RZ, RZ, RZ ;  /* 0x000000ffff057224 */ /* 0x000fc600078e00ff */
[----:B------:R-:W-:-:S13]  /*05c0*/  ISETP.GE.U32.AND P0, PT, R4, R17, PT ;  /* 0x000000110400720c */ /* 0x000fda0003f06070 */
[----:B------:R-:W-:Y:S02]  /*05d0*/  @P0 IMAD.IADD R4, R4, 0x1, -R17 ;  /* 0x0000000104040824 */ /* 0x000fe400078e0a11 */
[----:B------:R-:W-:-:S03]  /*05e0*/  @P0 VIADD R11, R11, 0x1 ;  /* 0x000000010b0b0836 */ /* 0x000fc60000000000 */
[----:B------:R-:W-:-:S13]  /*05f0*/  ISETP.GE.U32.AND P1, PT, R4, R17, PT ;  /* 0x000000110400720c */ /* 0x000fda0003f26070 */
[----:B------:R-:W-:Y:S02]  /*0600*/  @P1 IADD3 R11, PT, PT, R11, 0x1, RZ ;  /* 0x000000010b0b1810 */ /* 0x000fe40007ffe0ff */
[----:B------:R-:W-:-:S05]  /*0610*/  @!P2 LOP3.LUT R11, RZ, R17, RZ, 0x33, !PT ;  /* 0x00000011ff0ba212 */ /* 0x000fca00078e33ff */
[----:B------:R-:W-:Y:S01]  /*0620*/  IMAD.MOV.U32 R4, RZ, RZ, R11 ;  /* 0x000000ffff047224 */ /* 0x000fe200078e000b */
[----:B------:R-:W-:Y:S06]  /*0630*/  BRA `(.L_x_7) ;  /* 0x0000000000187947 */ /* 0x000fec0003800000 */
.L_x_6:
[----:B------:R-:W-:Y:S01]  /*0640*/  IMAD.MOV.U32 R11, RZ, RZ, R4 ;  /* 0x000000ffff0b7224 */ /* 0x000fe200078e0004 */
[----:B------:R-:W-:Y:S01]  /*0650*/  MOV R4, R5 ;  /* 0x0000000500047202 */ /* 0x000fe20000000f00 */
[----:B------:R-:W-:Y:S01]  /*0660*/  IMAD.MOV.U32 R5, RZ, RZ, R17 ;  /* 0x000000ffff057224 */ /* 0x000fe200078e0011 */
[----:B------:R-:W-:-:S07]  /*0670*/  MOV R0, 0x690 ;  /* 0x0000069000007802 */ /* 0x000fce0000000f00 */
[----:B------:R-:W-:Y:S05]  /*0680*/  CALL.REL.NOINC `($__internal_0_$__cuda_sm20_div_s64) ;  /* 0x00000008003c7944 */ /* 0x000fea0003c00000 */
[----:B------:R-:W-:-:S07]  /*0690*/  IMAD.MOV.U32 R5, RZ, RZ, R10 ;  /* 0x000000ffff057224 */ /* 0x000fce00078e000a */
.L_x_7:
[----:B------:R-:W-:Y:S05]  /*06a0*/  BSYNC.RECONVERGENT B0 ;  /* 0x0000000000007941 */ /* 0x000fea0003800200 */
.L_x_5:
[----:B------:R-:W-:-:S05]  /*06b0*/  VIADD R11, R25, 0x1 ;  /* 0x00000001190b7836 */ /* 0x000fca0000000000 */
[-C--:B------:R-:W-:Y:S02]  /*06c0*/  ISETP.GE.U32.AND P0, PT, R12, R11.reuse, PT ;  /* 0x0000000b0c00720c */ /* 0x080fe40003f06070 */
[----:B------:R-:W-:Y:S02]  /*06d0*/  SHF.R.S32.HI R0, RZ, 0x1f, R11 ;  /* 0x0000001fff007819 */ /* 0x000fe4000001140b */
[----:B------:R-:W-:Y:S02]  /*06e0*/  MOV R25, R11 ;  /* 0x0000000b00197202 */ /* 0x000fe40000000f00 */
[----:B------:R-:W-:-:S13]  /*06f0*/  ISETP.GE.AND.EX P0, PT, R13, R0, PT, P0 ;  /* 0x000000000d00720c */ /* 0x000fda0003f06300 */
[----:B------:R-:W-:Y:S05]  /*0700*/  @P0 BRA `(.L_x_8) ;  /* 0xfffffffc00500947 */ /* 0x000fea000383ffff */
.L_x_4:
[----:B------:R-:W-:-:S04]  /*0710*/  ISETP.NE.U32.AND P0, PT, R4, RZ, PT ;  /* 0x000000ff0400720c */ /* 0x000fc80003f05070 */
[----:B------:R-:W-:-:S13]  /*0720*/  ISETP.NE.AND.EX P0, PT, R5, RZ, PT, P0 ;  /* 0x000000ff0500720c */ /* 0x000fda0003f05300 */
[----:B------:R-:W-:Y:S05]  /*0730*/  @P0 EXIT ;  /* 0x000000000000094d */ /* 0x000fea0003800000 */
[----:B------:R-:W0:Y:S02]  /*0740*/  LDC.64 R4, c[0x0][0x380] ;  /* 0x0000e000ff047b82 */ /* 0x000e240000000a00 */
[----:B0-----:R-:W2:Y:S02]  /*0750*/  LDG.E.64 R4, desc[UR4][R4.64+0x20] ;  /* 0x0000200404047981 */ /* 0x001ea4000c1e1b00 */
[----:B--2---:R-:W-:-:S04]  /*0760*/  ISETP.GT.U32.AND P0, PT, R4, R24, PT ;  /* 0x000000180400720c */ /* 0x004fc80003f04070 */
[----:B------:R-:W-:-:S13]  /*0770*/  ISETP.GT.AND.EX P0, PT, R5, R23, PT, P0 ;  /* 0x000000170500720c */ /* 0x000fda0003f04300 */
[----:B------:R-:W-:Y:S05]  /*0780*/  @!P0 EXIT ;  /* 0x000000000000894d */ /* 0x000fea0003800000 */
[----:B------:R-:W0:Y:S02]  /*0790*/  LDCU.64 UR6, c[0x0][0x398] ;  /* 0x00007300ff0677ac */ /* 0x000e240008000a00 */
[----:B0-----:R-:W-:-:S04]  /*07a0*/  LEA R4, P0, R24, UR6, 0x2 ;  /* 0x0000000618047c11 */ /* 0x001fc8000f8010ff */
[----:B------:R-:W-:-:S05]  /*07b0*/  LEA.HI.X R5, R24, UR7, R23, 0x2, P0 ;  /* 0x0000000718057c11 */ /* 0x000fca00080f1417 */
[----:B------:R-:W2:Y:S04]  /*07c0*/  LDG.E R23, desc[UR4][R4.64+0x4] ;  /* 0x0000040404177981 */ /* 0x000ea8000c1e1900 */
[----:B------:R-:W2:Y:S02]  /*07d0*/  LDG.E R0, desc[UR4][R4.64+0x8] ;  /* 0x0000080404007981 */ /* 0x000ea4000c1e1900 */
[----:B--2---:R-:W-:-:S13]  /*07e0*/  ISETP.NE.AND P0, PT, R23, R0, PT ;  /* 0x000000001700720c */ /* 0x004fda0003f05270 */
[----:B------:R-:W-:Y:S05]  /*07f0*/  @!P0 EXIT ;  /* 0x000000000000894d */ /* 0x000fea0003800000 */
[----:B------:R-:W-:Y:S02]  /*0800*/  ISETP.NE.U32.AND P0, PT, R14, RZ, PT ;  /* 0x000000ff0e00720c */ /* 0x000fe40003f05070 */
[----:B------:R-:W-:Y:S02]  /*0810*/  CS2R R18, SRZ ;  /* 0x0000000000127805 */ /* 0x000fe4000001ff00 */
[----:B------:R-:W-:-:S13]  /*0820*/  ISETP.NE.AND.EX P0, PT, R15, RZ, PT, P0 ;  /* 0x000000ff0f00720c */ /* 0x000fda0003f05300 */
        /* <DEDUP_REMOVED lines=11> */
[----:B0-----:R-:W-:Y:S02]  /*08e0*/  IMAD.MOV.U32 R4, RZ, RZ, RZ ;  /* 0x000000ffff047224 */ /* 0x001fe400078e00ff */
[----:B-1----:R-:W-:-:S04]  /*08f0*/  IMAD R3, R3, R5, RZ ;  /* 0x0000000503037224 */ /* 0x002fc800078e02ff */
[----:B------:R-:W-:-:S04]  /*0900*/  IMAD.HI.U32 R3, R5, R3, R4 ;  /* 0x0000000305037227 */ /* 0x000fc800078e0004 */
[----:B------:R-:W-:Y:S02]  /*0910*/  IMAD.MOV.U32 R5, RZ, RZ, RZ ;  /* 0x000000ffff057224 */ /* 0x000fe400078e00ff */
[----:B------:R-:W-:-:S05]  /*0920*/  IMAD.HI.U32 R6, R3, R2, RZ ;  /* 0x0000000203067227 */ /* 0x000fca00078e00ff */
[----:B------:R-:W-:-:S05]  /*0930*/  IADD3 R3, PT, PT, -R6, RZ, RZ ;  /* 0x000000ff06037210 */ /* 0x000fca0007ffe1ff */
[----:B------:R-:W-:-:S05]  /*0940*/  IMAD R3, R14, R3, R2 ;  /* 0x000000030e037224 */ /* 0x000fca00078e0202 */
[----:B------:R-:W-:-:S13]  /*0950*/  ISETP.GE.U32.AND P0, PT, R3, R14, PT ;  /* 0x0000000e0300720c */ /* 0x000fda0003f06070 */
[----:B------:R-:W-:Y:S02]  /*0960*/  @P0 IMAD.IADD R3, R3, 0x1, -R14 ;  /* 0x0000000103030824 */ /* 0x000fe400078e0a0e */
[----:B------:R-:W-:-:S03]  /*0970*/  @P0 VIADD R6, R6, 0x1 ;  /* 0x0000000106060836 */ /* 0x000fc60000000000 */
[----:B------:R-:W-:Y:S01]  /*0980*/  ISETP.GE.U32.AND P1, PT, R3, R14, PT ;  /* 0x0000000e0300720c */ /* 0x000fe20003f26070 */
[----:B------:R-:W-:-:S12]  /*0990*/  IMAD.MOV.U32 R3, RZ, RZ, RZ ;  /* 0x000000ffff037224 */ /* 0x000fd800078e00ff */
[----:B------:R-:W-:Y:S01]  /*09a0*/  @P1 VIADD R6, R6, 0x1 ;  /* 0x0000000106061836 */ /* 0x000fe20000000000 */
[----:B------:R-:W-:-:S04]  /*09b0*/  @!P2 LOP3.LUT R6, RZ, R14, RZ, 0x33, !PT ;  /* 0x0000000eff06a212 */ /* 0x000fc800078e33ff */
[----:B------:R-:W-:-:S05]  /*09c0*/  IADD3 R11, PT, PT, -R6, RZ, RZ ;  /* 0x000000ff060b7210 */ /* 0x000fca0007ffe1ff */
[----:B------:R-:W-:Y:S02]  /*09d0*/  IMAD R16, R14, R11, R2 ;  /* 0x0000000b0e107224 */ /* 0x000fe400078e0202 */
[----:B------:R-:W-:Y:S01]  /*09e0*/  IMAD.MOV.U32 R2, RZ, RZ, R6 ;  /* 0x000000ffff027224 */ /* 0x000fe200078e0006 */
[----:B------:R-:W-:Y:S06]  /*09f0*/  BRA `(.L_x_12) ;  /* 0x0000000000387947 */ /* 0x000fec0003800000 */
.L_x_11:
[----:B------:R-:W-:Y:S01]  /*0a00*/  MOV R11, R2 ;  /* 0x00000002000b7202 */ /* 0x000fe20000000f00 */
[----:B------:R-:W-:Y:S01]  /*0a10*/  IMAD.MOV.U32 R4, RZ, RZ, R3 ;  /* 0x000000ffff047224 */ /* 0x000fe200078e0003 */
[----:B------:R-:W-:Y:S01]  /*0a20*/  MOV R0, 0xa60 ;  /* 0x00000a6000007802 */ /* 0x000fe20000000f00 */
[----:B------:R-:W-:Y:S02]  /*0a30*/  IMAD.MOV.U32 R5, RZ, RZ, R14 ;  /* 0x000000ffff057224 */ /* 0x000fe400078e000e */
[----:B------:R-:W-:-:S07]  /*0a40*/  IMAD.MOV.U32 R6, RZ, RZ, R15 ;  /* 0x000000ffff067224 */ /* 0x000fce00078e000f */
[----:B------:R-:W-:Y:S05]  /*0a50*/  CALL.REL.NOINC `($__internal_0_$__cuda_sm20_div_s64) ;  /* 0x0000000400487944 */ /* 0x000fea0003c00000 */
[----:B------:R-:W-:-:S04]  /*0a60*/  IADD3 R5, P0, PT, RZ, -R4, RZ ;  /* 0x80000004ff057210 */ /* 0x000fc80007f1e0ff */
[----:B------:R-:W-:Y:S01]  /*0a70*/  IADD3.X R11, PT, PT, RZ, ~R10, RZ, P0, !PT ;  /* 0x8000000aff0b7210 */ /* 0x000fe200007fe4ff */
[----:B------:R-:W-:-:S04]  /*0a80*/  IMAD.WIDE.U32 R16, R14, R5, R2 ;  /* 0x000000050e107225 */ /* 0x000fc800078e0002 */
[----:B------:R-:W-:Y:S02]  /*0a90*/  IMAD R0, R11, R14, RZ ;  /* 0x0000000e0b007224 */ /* 0x000fe400078e02ff */
[----:B------:R-:W-:Y:S02]  /*0aa0*/  IMAD.MOV.U32 R2, RZ, RZ, R4 ;  /* 0x000000ffff027224 */ /* 0x000fe400078e0004 */
[----:B------:R-:W-:Y:S02]  /*0ab0*/  IMAD R5, R15, R5, R0 ;  /* 0x000000050f057224 */ /* 0x000fe400078e0200 */
[----:B------:R-:W-:Y:S02]  /*0ac0*/  IMAD.MOV.U32 R3, RZ, RZ, R10 ;  /* 0x000000ffff037224 */ /* 0x000fe400078e000a */
[----:B------:R-:W-:-:S07]  /*0ad0*/  IMAD.IADD R5, R17, 0x1, R5 ;  /* 0x0000000111057824 */ /* 0x000fce00078e0205 */
.L_x_12:
[----:B------:R-:W-:Y:S05]  /*0ae0*/  BSYNC.RECONVERGENT B0 ;  /* 0x0000000000007941 */ /* 0x000fea0003800200 */
.L_x_10:
[----:B------:R-:W0:Y:S02]  /*0af0*/  LDCU.64 UR6, c[0x0][0x3a0] ;  /* 0x00007400ff0677ac */ /* 0x000e240008000a00 */
[----:B0-----:R-:W-:-:S04]  /*0b00*/  LEA R18, P0, R16, UR6, 0x3 ;  /* 0x0000000610127c11 */ /* 0x001fc8000f8018ff */
[----:B------:R-:W-:-:S06]  /*0b10*/  LEA.HI.X R19, R16, UR7, R5, 0x3, P0 ;  /* 0x0000000710137c11 */ /* 0x000fcc00080f1c05 */
[----:B------:R-:W5:Y:S03]  /*0b20*/  LDG.E.64 R18, desc[UR4][R18.64] ;  /* 0x0000000412127981 */ /* 0x000f66000c1e1b00 */
.L_x_9:
[----:B------:R-:W0:Y:S01]  /*0b30*/  LDC.64 R24, c[0x0][0x390] ;  /* 0x0000e400ff187b82 */ /* 0x000e220000000a00 */
[----:B------:R-:W-:-:S04]  /*0b40*/  ISETP.GE.U32.AND P0, PT, R12, R8, PT ;  /* 0x000000080c00720c */ /* 0x000fc80003f06070 */
[----:B------:R-:W-:-:S03]  /*0b50*/  ISETP.GE.AND.EX P0, PT, R13, R9, PT, P0 ;  /* 0x000000090d00720c */ /* 0x000fc60003f06300 */
[----:B------:R-:W1:Y:S10]  /*0b60*/  LDC.64 R14, c[0x0][0x388] ;  /* 0x0000e200ff0e7b82 */ /* 0x000e740000000a00 */
[----:B------:R-:W-:Y:S05]  /*0b70*/  @!P0 BRA `(.L_x_13) ;  /* 0x0000000000f08947 */ /* 0x000fea0003800000 */
.L_x_17:
[----:B-1----:R-:W-:-:S04]  /*0b80*/  LEA R10, P0, R8, R14, 0x2 ;  /* 0x0000000e080a7211 */ /* 0x002fc800078010ff */
[----:B------:R-:W-:-:S05]  /*0b90*/  LEA.HI.X R11, R8, R15, R9, 0x2, P0 ;  /* 0x0000000f080b7211 */ /* 0x000fca00000f1409 */
        /* <DEDUP_REMOVED lines=10> */
[----:B------:R-:W-:Y:S01]  /*0c40*/  ISETP.NE.U32.AND P2, PT, R5, RZ, PT ;  /* 0x000000ff0500720c */ /* 0x000fe20003f45070 */
[----:B------:R-:W-:-:S05]  /*0c50*/  HFMA2 R11, -RZ, RZ, 0, 0 ;  /* 0x00000000ff0b7431 */ /* 0x000fca00000001ff */
[----:B0-----:R-:W0:Y:S02]  /*0c60*/  MUFU.RCP R0, R0 ;  /* 0x0000000000007308 */ /* 0x001e240000001000 */
[----:B0-----:R-:W-:-:S06]  /*0c70*/  IADD3 R8, PT, PT, R0, 0xffffffe, RZ ;  /* 0x0ffffffe00087810 */ /* 0x001fcc0007ffe0ff */
        /* <DEDUP_REMOVED lines=11> */
[----:B------:R-:W-:-:S13]  /*0d30*/  ISETP.GE.U32.AND P1, PT, R4, R5, PT ;  /* 0x000000050400720c */ /* 0x000fda0003f26070 */
[----:B------:R-:W-:Y:S02]  /*0d40*/  @P1 IADD3 R9, PT, PT, R9, 0x1, RZ ;  /* 0x0000000109091810 */ /* 0x000fe40007ffe0ff */
[----:B------:R-:W-:-:S05]  /*0d50*/  @!P2 LOP3.LUT R9, RZ, R5, RZ, 0x33, !PT ;  /* 0x00000005ff09a212 */ /* 0x000fca00078e33ff */
[----:B------:R-:W-:-:S04]  /*0d60*/  IMAD.MOV R0, RZ, RZ, -R9 ;  /* 0x000000ffff007224 */ /* 0x000fc800078e0a09 */
[----:B------:R-:W-:Y:S02]  /*0d70*/  IMAD R0, R5, R0, R2 ;  /* 0x0000000005007224 */ /* 0x000fe400078e0202 */
[----:B------:R-:W-:Y:S01]  /*0d80*/  IMAD.MOV.U32 R2, RZ, RZ, R9 ;  /* 0x000000ffff027224 */ /* 0x000fe200078e0009 */
[----:B------:R-:W-:Y:S06]  /*0d90*/  BRA `(.L_x_16) ;  /* 0x0000000000347947 */ /* 0x000fec0003800000 */
.L_x_15:
[----:B------:R-:W-:Y:S01]  /*0da0*/  IMAD.MOV.U32 R11, RZ, RZ, R2 ;  /* 0x000000ffff0b7224 */ /* 0x000fe200078e0002 */
[----:B------:R-:W-:Y:S02]  /*0db0*/  MOV R4, R3 ;  /* 0x0000000300047202 */ /* 0x000fe40000000f00 */
[----:B------:R-:W-:-:S07]  /*0dc0*/  MOV R0, 0xde0 ;  /* 0x00000de000007802 */ /* 0x000fce0000000f00 */
[----:B-----5:R-:W-:Y:S05]  /*0dd0*/  CALL.REL.NOINC `($__internal_0_$__cuda_sm20_div_s64) ;  /* 0x0000000000687944 */ /* 0x020fea0003c00000 */
[----:B------:R-:W-:-:S05]  /*0de0*/  IADD3 R0, P0, PT, RZ, -R4, RZ ;  /* 0x80000004ff007210 */ /* 0x000fca0007f1e0ff */
[----:B------:R-:W-:-:S04]  /*0df0*/  IMAD.X R8, RZ, RZ, ~R10, P0 ;  /* 0x000000ffff087224 */ /* 0x000fc800000e0e0a */
[----:B------:R-:W-:Y:S02]  /*0e00*/  IMAD R11, R8, R5, RZ ;  /* 0x00000005080b7224 */ /* 0x000fe400078e02ff */
[----:B------:R-:W-:-:S04]  /*0e10*/  IMAD.WIDE.U32 R8, R5, R0, R2 ;  /* 0x0000000005087225 */ /* 0x000fc800078e0002 */
[----:B------:R-:W-:Y:S01]  /*0e20*/  IMAD R11, R6, R0, R11 ;  /* 0x00000000060b7224 */ /* 0x000fe200078e020b */
[----:B------:R-:W-:Y:S01]  /*0e30*/  MOV R0, R8 ;  /* 0x0000000800007202 */ /* 0x000fe20000000f00 */
[----:B------:R-:W-:Y:S02]  /*0e40*/  IMAD.MOV.U32 R2, RZ, RZ, R4 ;  /* 0x000000ffff027224 */ /* 0x000fe400078e0004 */
[----:B------:R-:W-:Y:S02]  /*0e50*/  IMAD.IADD R11, R9, 0x1, R11 ;  /* 0x00000001090b7824 */ /* 0x000fe400078e020b */
[----:B------:R-:W-:-:S07]  /*0e60*/  IMAD.MOV.U32 R3, RZ, RZ, R10 ;  /* 0x000000ffff037224 */ /* 0x000fce00078e000a */
.L_x_16:
[----:B------:R-:W-:Y:S05]  /*0e70*/  BSYNC.RECONVERGENT B0 ;  /* 0x0000000000007941 */ /* 0x000fea0003800200 */
.L_x_14:
[----:B------:R-:W-:Y:S01]  /*0e80*/  IADD3 R8, PT, PT, R7, 0x1, RZ ;  /* 0x0000000107087810 */ /* 0x000fe20007ffe0ff */
[----:B------:R-:W-:Y:S02]  /*0e90*/  IMAD.MOV.U32 R10, RZ, RZ, R0 ;  /* 0x000000ffff0a7224 */ /* 0x000fe400078e0000 */
[----:B-----5:R-:W-:Y:S01]  /*0ea0*/  IMAD R19, R19, R5, RZ ;  /* 0x0000000513137224 */ /* 0x020fe200078e02ff */
[----:B------:R-:W-:Y:S01]  /*0eb0*/  ISETP.GE.U32.AND P0, PT, R12, R8, PT ;  /* 0x000000080c00720c */ /* 0x000fe20003f06070 */
[----:B------:R-:W-:Y:S01]  /*0ec0*/  IMAD.WIDE.U32 R4, R5, R18, R10 ;  /* 0x0000001205047225 */ /* 0x000fe200078e000a */
[----:B------:R-:W-:-:S03]  /*0ed0*/  SHF.R.S32.HI R9, RZ, 0x1f, R8 ;  /* 0x0000001fff097819 */ /* 0x000fc60000011408 */
[----:B------:R-:W-:Y:S01]  /*0ee0*/  IMAD R19, R6, R18, R19 ;  /* 0x0000001206137224 */ /* 0x000fe200078e0213 */
[----:B------:R-:W-:Y:S01]  /*0ef0*/  ISETP.GE.AND.EX P0, PT, R13, R9, PT, P0 ;  /* 0x000000090d00720c */ /* 0x000fe20003f06300 */
[----:B------:R-:W-:Y:S01]  /*0f00*/  IMAD.MOV.U32 R7, RZ, RZ, R8 ;  /* 0x000000ffff077224 */ /* 0x000fe200078e0008 */
[----:B------:R-:W-:Y:S01]  /*0f10*/  MOV R18, R4 ;  /* 0x0000000400127202 */ /* 0x000fe20000000f00 */
[----:B------:R-:W-:-:S10]  /*0f20*/  IMAD.IADD R19, R5, 0x1, R19 ;  /* 0x0000000105137824 */ /* 0x000fd400078e0213 */
[----:B------:R-:W-:Y:S05]  /*0f30*/  @P0 BRA `(.L_x_17) ;  /* 0xfffffffc00100947 */ /* 0x000fea000383ffff */
.L_x_13:
[----:B------:R-:W2:Y:S02]  /*0f40*/  LDC.64 R2, c[0x0][0x3a8] ;  /* 0x0000ea00ff027b82 */ /* 0x000ea40000000a00 */
[----:B--2---:R-:W-:-:S05]  /*0f50*/  IMAD.WIDE R2, R23, 0x8, R2 ;  /* 0x0000000817027825 */ /* 0x004fca00078e0202 */
[----:B-----5:R-:W-:Y:S01]  /*0f60*/  STG.E.64 desc[UR4][R2.64], R18 ;  /* 0x0000001202007986 */ /* 0x020fe2000c101b04 */
[----:B------:R-:W-:Y:S05]  /*0f70*/  EXIT ;  /* 0x000000000000794d */ /* 0x000fea0003800000 */
        .weak           $__internal_0_$__cuda_sm20_div_s64
        .type           $__internal_0_$__cuda_sm20_div_s64,@function
        .size           $__internal_0_$__cuda_sm20_div_s64,(.L_x_192 - $__internal_0_$__cuda_sm20_div_s64)
$__internal_0_$__cuda_sm20_div_s64:
[-C--:B------:R-:W-:Y:S02]  /*0f80*/  IADD3 R16, P1, PT, RZ, -R5.reuse, RZ ;  /* 0x80000005ff107210 */ /* 0x080fe40007f3e0ff */
[----:B------:R-:W-:Y:S02]  /*0f90*/  ISETP.GE.AND P0, PT, R6, RZ, PT ;  /* 0x000000ff0600720c */ /* 0x000fe40003f06270 */
[----:B------:R-:W-:Y:S01]  /*0fa0*/  ISETP.GE.AND P2, PT, R4, RZ, PT ;  /* 0x000000ff0400720c */ /* 0x000fe20003f46270 */
[----:B------:R-:W-:Y:S01]  /*0fb0*/  IMAD.X R10, RZ, RZ, ~R6, P1 ;  /* 0x000000ffff0a7224 */ /* 0x000fe200008e0e06 */
[----:B------:R-:W-:-:S04]  /*0fc0*/  SEL R16, R16, R5, !P0 ;  /* 0x0000000510107207 */ /* 0x000fc80004000000 */
[----:B------:R-:W-:-:S04]  /*0fd0*/  SEL R17, R10, R6, !P0 ;  /* 0x000000060a117207 */ /* 0x000fc80004000000 */
[----:B------:R-:W0:Y:S08]  /*0fe0*/  I2F.U64.RP R10, R16 ;  /* 0x00000010000a7312 */ /* 0x000e300000309000 */
[----:B0-----:R-:W0:Y:S02]  /*0ff0*/  MUFU.RCP R10, R10 ;  /* 0x0000000a000a7308 */ /* 0x001e240000001000 */
[----:B0-----:R-:W-:-:S06]  /*1000*/  IADD3 R10, PT, PT, R10, 0x1ffffffe, RZ ;  /* 0x1ffffffe0a0a7810 */ /* 0x001fcc0007ffe0ff */
[----:B------:R-:W0:Y:S02]  /*1010*/  F2I.U64.TRUNC R28, R10 ;  /* 0x0000000a001c7311 */ /* 0x000e24000020d800 */
[----:B0-----:R-:W-:-:S04]  /*1020*/  IMAD.WIDE.U32 R20, R28, R16, RZ ;  /* 0x000000101c147225 */ /* 0x001fc800078e00ff */
[C---:B------:R-:W-:Y:S01]  /*1030*/  IMAD R10, R28.reuse, R17, R21 ;  /* 0x000000111c0a7224 */ /* 0x040fe200078e0215 */
[----:B------:R-:W-:Y:S01]  /*1040*/  IADD3 R20, P0, PT, RZ, -R20, RZ ;  /* 0x80000014ff147210 */ /* 0x000fe20007f1e0ff */
[----:B------:R-:W-:Y:S02]  /*1050*/  IMAD.MOV.U32 R31, RZ, RZ, R28 ;  /* 0x000000ffff1f7224 */ /* 0x000fe400078e001c */
[----:B------:R-:W-:Y:S02]  /*1060*/  IMAD R10, R29, R16, R10 ;  /* 0x000000101d0a7224 */ /* 0x000fe400078e020a */
[----:B------:R-:W-:-:S04]  /*1070*/  IMAD.HI.U32 R30, R28, R20, RZ ;  /* 0x000000141c1e7227 */ /* 0x000fc800078e00ff */
[----:B------:R-:W-:-:S04]  /*1080*/  IMAD.X R10, RZ, RZ, ~R10, P0 ;  /* 0x000000ffff0a7224 */ /* 0x000fc800000e0e0a */
[----:B------:R-:W-:-:S04]  /*1090*/  IMAD.WIDE.U32 R30, P0, R28, R10, R30 ;  /* 0x0000000a1c1e7225 */ /* 0x000fc8000780001e */
[----:B------:R-:W-:-:S04]  /*10a0*/  IMAD.HI.U32 R22, R29, R10, RZ ;  /* 0x0000000a1d167227 */ /* 0x000fc800078e00ff */
[----:B------:R-:W-:Y:S01]  /*10b0*/  IMAD.HI.U32 R20, P1, R29, R20, R30 ;  /* 0x000000141d147227 */ /* 0x000fe2000782001e */
[----:B------:R-:W-:-:S03]  /*10c0*/  IADD3.X R22, PT, PT, R22, R29, RZ, P0, !PT ;  /* 0x0000001d16167210 */ /* 0x000fc600007fe4ff */
[----:B------:R-:W-:-:S05]  /*10d0*/  IMAD R10, R29, R10, RZ ;  /* 0x0000000a1d0a7224 */ /* 0x000fca00078e02ff */
[----:B------:R-:W-:-:S04]  /*10e0*/  IADD3 R29, P0, PT, R10, R20, RZ ;  /* 0x000000140a1d7210 */ /* 0x000fc80007f1e0ff */
[----:B------:R-:W-:Y:S01]  /*10f0*/  IADD3.X R22, PT, PT, RZ, RZ, R22, P0, P1 ;  /* 0x000000ffff167210 */ /* 0x000fe200007e2416 */
[----:B------:R-:W-:-:S04]  /*1100*/  IMAD.WIDE.U32 R30, R29, R16, RZ ;  /* 0x000000101d1e7225 */ /* 0x000fc800078e00ff */
[----:B------:R-:W-:Y:S01]  /*1110*/  IMAD R20, R29, R17, R31 ;  /* 0x000000111d147224 */ /* 0x000fe200078e021f */
[----:B------:R-:W-:-:S03]  /*1120*/  IADD3 R10, P0, PT, RZ, -R30, RZ ;  /* 0x8000001eff0a7210 */ /* 0x000fc60007f1e0ff */
[----:B------:R-:W-:Y:S02]  /*1130*/  IMAD R20, R22, R16, R20 ;  /* 0x0000001016147224 */ /* 0x000fe400078e0214 */
[----:B------:R-:W-:-:S04]  /*1140*/  IMAD.HI.U32 R28, R29, R10, RZ ;  /* 0x0000000a1d1c7227 */ /* 0x000fc800078e00ff */
[----:B------:R-:W-:-:S04]  /*1150*/  IMAD.X R20, RZ, RZ, ~R20, P0 ;  /* 0x000000ffff147224 */ /* 0x000fc800000e0e14 */
[----:B------:R-:W-:-:S04]  /*1160*/  IMAD.WIDE.U32 R28, P1, R29, R20, R28 ;  /* 0x000000141d1c7225 */ /* 0x000fc8000782001c */
[----:B------:R-:W-:-:S04]  /*1170*/  IMAD.HI.U32 R21, R22, R20, RZ ;  /* 0x0000001416157227 */ /* 0x000fc800078e00ff */
[----:B------:R-:W-:-:S04]  /*1180*/  IMAD.HI.U32 R10, P0, R22, R10, R28 ;  /* 0x0000000a160a7227 */ /* 0x000fc8000780001c */
[----:B------:R-:W-:Y:S02]  /*1190*/  IMAD R20, R22, R20, RZ ;  /* 0x0000001416147224 */ /* 0x000fe400078e02ff */
[----:B------:R-:W-:Y:S01]  /*11a0*/  IMAD.X R21, R21, 0x1, R22, P1 ;  /* 0x0000000115157824 */ /* 0x000fe200008e0616 */
[-C--:B------:R-:W-:Y:S01]  /*11b0*/  IADD3 R22, P3, PT, RZ, -R11.reuse, RZ ;  /* 0x8000000bff167210 */ /* 0x080fe20007f7e0ff */
[----:B------:R-:W-:Y:S01]  /*11c0*/  IMAD.MOV.U32 R29, RZ, RZ, RZ ;  /* 0x000000ffff1d7224 */ /* 0x000fe200078e00ff */
[----:B------:R-:W-:Y:S02]  /*11d0*/  IADD3 R20, P1, PT, R20, R10, RZ ;  /* 0x0000000a14147210 */ /* 0x000fe40007f3e0ff */
[----:B------:R-:W-:Y:S02]  /*11e0*/  SEL R22, R22, R11, !P2 ;  /* 0x0000000b16167207 */ /* 0x000fe40005000000 */
[----:B------:R-:W-:Y:S02]  /*11f0*/  IADD3.X R10, PT, PT, RZ, ~R4, RZ, P3, !PT ;  /* 0x80000004ff0a7210 */ /* 0x000fe40001ffe4ff */
[----:B------:R-:W-:Y:S01]  /*1200*/  IADD3.X R21, PT, PT, RZ, RZ, R21, P1, P0 ;  /* 0x000000ffff157210 */ /* 0x000fe20000fe0415 */
[----:B------:R-:W-:Y:S01]  /*1210*/  IMAD.HI.U32 R28, R20, R22, RZ ;  /* 0x00000016141c7227 */ /* 0x000fe200078e00ff */
[----:B------:R-:W-:-:S02]  /*1220*/  SEL R10, R10, R4, !P2 ;  /* 0x000000040a0a7207 */ /* 0x000fc40005000000 */
[----:B------:R-:W-:-:S03]  /*1230*/  LOP3.LUT R4, R6, R4, RZ, 0x3c, !PT ;  /* 0x0000000406047212 */ /* 0x000fc600078e3cff */
[----:B------:R-:W-:-:S04]  /*1240*/  IMAD.WIDE.U32 R28, R20, R10, R28 ;  /* 0x0000000a141c7225 */ /* 0x000fc800078e001c */
[C---:B------:R-:W-:Y:S02]  /*1250*/  IMAD R11, R21.reuse, R10, RZ ;  /* 0x0000000a150b7224 */ /* 0x040fe400078e02ff */
[----:B------:R-:W-:-:S04]  /*1260*/  IMAD.HI.U32 R20, P0, R21, R22, R28 ;  /* 0x0000001615147227 */ /* 0x000fc8000780001c */
[----:B------:R-:W-:Y:S01]  /*1270*/  IMAD.HI.U32 R21, R21, R10, RZ ;  /* 0x0000000a15157227 */ /* 0x000fe200078e00ff */
[----:B------:R-:W-:-:S03]  /*1280*/  IADD3 R11, P1, PT, R11, R20, RZ ;  /* 0x000000140b0b7210 */ /* 0x000fc60007f3e0ff */
[----:B------:R-:W-:Y:S02]  /*1290*/  IMAD.X R21, RZ, RZ, R21, P0 ;  /* 0x000000ffff157224 */ /* 0x000fe400000e0615 */
[----:B------:R-:W-:-:S03]  /*12a0*/  IMAD.WIDE.U32 R28, R11, R16, RZ ;  /* 0x000000100b1c7225 */ /* 0x000fc600078e00ff */
[----:B------:R-:W-:Y:S01]  /*12b0*/  IADD3.X R21, PT, PT, RZ, R21, RZ, P1, !PT ;  /* 0x00000015ff157210 */ /* 0x000fe20000ffe4ff */
[----:B------:R-:W-:Y:S01]  /*12c0*/  IMAD R20, R11, R17, R29 ;  /* 0x000000110b147224 */ /* 0x000fe200078e021d */
[----:B------:R-:W-:-:S03]  /*12d0*/  IADD3 R22, P2, PT, -R28, R22, RZ ;  /* 0x000000161c167210 */ /* 0x000fc60007f5e1ff */
[-C--:B------:R-:W-:Y:S01]  /*12e0*/  IMAD R20, R21, R16.reuse, R20 ;  /* 0x0000001015147224 */ /* 0x080fe200078e0214 */
[----:B------:R-:W-:-:S03]  /*12f0*/  ISETP.GE.U32.AND P1, PT, R22, R16, PT ;  /* 0x000000101600720c */ /* 0x000fc60003f26070 */
[----:B------:R-:W-:Y:S01]  /*1300*/  IMAD.X R10, R10, 0x1, ~R20, P2 ;  /* 0x000000010a0a7824 */ /* 0x000fe200010e0e14 */
[----:B------:R-:W-:-:S04]  /*1310*/  IADD3 R20, P2, PT, R22, -R16, RZ ;  /* 0x8000001016147210 */ /* 0x000fc80007f5e0ff */
[----:B------:R-:W-:-:S04]  /*1320*/  ISETP.GE.U32.AND.EX P1, PT, R10, R17, PT, P1 ;  /* 0x000000110a00720c */ /* 0x000fc80003f26110 */
[----:B------:R-:W-:-:S04]  /*1330*/  SEL R20, R20, R22, P1 ;  /* 0x0000001614147207 */ /* 0x000fc80000800000 */
[----:B------:R-:W-:Y:S01]  /*1340*/  ISETP.GE.U32.AND P0, PT, R20, R16, PT ;  /* 0x000000101400720c */ /* 0x000fe20003f06070 */
[----:B------:R-:W-:Y:S01]  /*1350*/  IMAD.X R16, R10, 0x1, ~R17, P2 ;  /* 0x000000010a107824 */ /* 0x000fe200010e0e11 */
[----:B------:R-:W-:-:S04]  /*1360*/  IADD3 R20, P3, PT, R11, 0x1, RZ ;  /* 0x000000010b147810 */ /* 0x000fc80007f7e0ff */
[----:B------:R-:W-:Y:S02]  /*1370*/  SEL R20, R20, R11, P1 ;  /* 0x0000000b14147207 */ /* 0x000fe40000800000 */
[-C--:B------:R-:W-:Y:S02]  /*1380*/  IADD3.X R11, PT, PT, RZ, R21.reuse, RZ, P3, !PT ;  /* 0x00000015ff0b7210 */ /* 0x080fe40001ffe4ff */
[----:B------:R-:W-:Y:S02]  /*1390*/  SEL R16, R16, R10, P1 ;  /* 0x0000000a10107207 */ /* 0x000fe40000800000 */
[----:B------:R-:W-:Y:S02]  /*13a0*/  SEL R11, R11, R21, P1 ;  /* 0x000000150b0b7207 */ /* 0x000fe40000800000 */
[----:B------:R-:W-:Y:S02]  /*13b0*/  IADD3 R10, P1, PT, R20, 0x1, RZ ;  /* 0x00000001140a7810 */ /* 0x000fe40007f3e0ff */
[----:B------:R-:W-:Y:S01]  /*13c0*/  ISETP.GE.U32.AND.EX P0, PT, R16, R17, PT, P0 ;  /* 0x000000111000720c */ /* 0x000fe20003f06100 */
[----:B------:R-:W-:-:S02]  /*13d0*/  IMAD.MOV.U32 R17, RZ, RZ, 0x0 ;  /* 0x00000000ff117424 */ /* 0x000fc400078e00ff */
[----:B------:R-:W-:Y:S01]  /*13e0*/  IMAD.X R16, RZ, RZ, R11, P1 ;  /* 0x000000ffff107224 */ /* 0x000fe200008e060b */
[----:B------:R-:W-:Y:S02]  /*13f0*/  SEL R10, R10, R20, P0 ;  /* 0x000000140a0a7207 */ /* 0x000fe40000000000 */
[----:B------:R-:W-:Y:S02]  /*1400*/  ISETP.GE.AND P1, PT, R4, RZ, PT ;  /* 0x000000ff0400720c */ /* 0x000fe40003f26270 */
[----:B------:R-:W-:Y:S02]  /*1410*/  SEL R16, R16, R11, P0 ;  /* 0x0000000b10107207 */ /* 0x000fe40000000000 */
[-C--:B------:R-:W-:Y:S02]  /*1420*/  IADD3 R11, P2, PT, RZ, -R10.reuse, RZ ;  /* 0x8000000aff0b7210 */ /* 0x080fe40007f5e0ff */
[----:B------:R-:W-:Y:S02]  /*1430*/  ISETP.NE.U32.AND P0, PT, R5, RZ, PT ;  /* 0x000000ff0500720c */ /* 0x000fe40003f05070 */
[----:B------:R-:W-:Y:S01]  /*1440*/  SEL R11, R11, R10, !P1 ;  /* 0x0000000a0b0b7207 */ /* 0x000fe20004800000 */
[----:B------:R-:W-:Y:S01]  /*1450*/  IMAD.X R4, RZ, RZ, ~R16, P2 ;  /* 0x000000ffff047224 */ /* 0x000fe200010e0e10 */
[----:B------:R-:W-:-:S04]  /*1460*/  ISETP.NE.AND.EX P0, PT, R6, RZ, PT, P0 ;  /* 0x000000ff0600720c */ /* 0x000fc80003f05300 */
[----:B------:R-:W-:Y:S02]  /*1470*/  SEL R10, R4, R16, !P1 ;  /* 0x00000010040a7207 */ /* 0x000fe40004800000 */
[----:B------:R-:W-:Y:S02]  /*1480*/  MOV R16, R0 ;  /* 0x0000000000107202 */ /* 0x000fe40000000f00 */
[----:B------:R-:W-:Y:S02]  /*1490*/  SEL R4, R11, 0xffffffff, P0 ;  /* 0xffffffff0b047807 */ /* 0x000fe40000000000 */
[----:B------:R-:W-:Y:S01]  /*14a0*/  SEL R10, R10, 0xffffffff, P0 ;  /* 0xffffffff0a0a7807 */ /* 0x000fe20000000000 */
[----:B------:R-:W-:Y:S06]  /*14b0*/  RET.REL.NODEC R16 `(_Z11puttoanswerPxPiS0_S0_S_S_) ;  /* 0xffffffe810d07950 */ /* 0x000fec0003c3ffff */
.L_x_18:
        /* <DEDUP_REMOVED lines=12> */
.L_x_192:


//--------------------- .text._Z5cpermPxPiS0_S_S0_S0_S0_S0_S0_PbS0_PS0_S0_ --------------------------
	.section	.text._Z5cpermPxPiS0_S_S0_S0_S0_S0_S0_PbS0_PS0_S0_,"ax",@progbits
	.align	128
        .global         _Z5cpermPxPiS0_S_S0_S0_S0_S0_S0_PbS0_PS0_S0_
        .type           _Z5cpermPxPiS0_S_S0_S0_S0_S0_S0_PbS0_PS0_S0_,@function
        .size           _Z5cpermPxPiS0_S_S0_S0_S0_S0_S0_PbS0_PS0_S0_,(.L_x_194 - _Z5cpermPxPiS0_S_S0_S0_S0_S0_S0_PbS0_PS0_S0_)
        .other          _Z5cpermPxPiS0_S_S0_S0_S0_S0_S0_PbS0_PS0_S0_,@"STO_CUDA_ENTRY STV_DEFAULT"
_Z5cpermPxPiS0_S_S0_S0_S0_S0_S0_PbS0_PS0_S0_:
.text._Z5cpermPxPiS0_S_S0_S0_S0_S0_S0_PbS0_PS0_S0_:
        /* <DEDUP_REMOVED lines=29> */
[----:B------:R-:W-:Y:S01]  /*01d0*/  ISETP.NE.U32.AND P2, PT, R2, RZ, PT ;  /* 0x000000ff0200720c */ /* 0x000fe20003f45070 */
[----:B------:R-:W-:-:S05]  /*01e0*/  IMAD.MOV.U32 R25, RZ, RZ, RZ ;  /* 0x000000ffff197224 */ /* 0x000fca00078e00ff */
        /* <DEDUP_REMOVED lines=12> */
[----:B------:R-:W-:-:S13]  /*02b0*/  ISETP.GE.U32.AND P1, PT, R5, R2, PT ;  /* 0x000000020500720c */ /* 0x000fda0003f26070 */
[----:B------:R-:W-:Y:S01]  /*02c0*/  @P1 VIADD R24, R24, 0x1 ;  /* 0x0000000118181836 */ /* 0x000fe20000000000 */
[----:B------:R-:W-:Y:S01]  /*02d0*/  @!P2 LOP3.LUT R24, RZ, R2, RZ, 0x33, !PT ;  /* 0x00000002ff18a212 */ /* 0x000fe200078e33ff */
[----:B------:R-:W-:Y:S06]  /*02e0*/  BRA `(.L_x_21) ;  /* 0x0000000000187947 */ /* 0x000fec0003800000 */
.L_x_20:
[----:B------:R-:W-:Y:S01]  /*02f0*/  MOV R5, R2 ;  /* 0x0000000200057202 */ /* 0x000fe20000000f00 */
[----:B------:R-:W-:Y:S01]  /*0300*/  IMAD.MOV.U32 R4, RZ, RZ, R3 ;  /* 0x000000ffff047224 */ /* 0x000fe200078e0003 */
[----:B------:R-:W-:Y:S01]  /*0310*/  MOV R10, 0x350 ;  /* 0x00000350000a7802 */ /* 0x000fe20000000f00 */
[----:B------:R-:W-:Y:S02]  /*0320*/  IMAD.MOV.U32 R24, RZ, RZ, R28 ;  /* 0x000000ffff187224 */ /* 0x000fe400078e001c */
[----:B------:R-:W-:-:S07]  /*0330*/  IMAD.MOV.U32 R25, RZ, RZ, R0 ;  /* 0x000000ffff197224 */ /* 0x000fce00078e0000 */
[----:B------:R-:W-:Y:S05]  /*0340*/  CALL.REL.NOINC `($__internal_1_$__cuda_sm20_div_s64) ;  /* 0x0000005c00b07944 */ /* 0x000fea0003c00000 */
.L_x_21:
[----:B------:R-:W-:Y:S05]  /*0350*/  BSYNC.RECONVERGENT B0 ;  /* 0x0000000000007941 */ /* 0x000fea0003800200 */
.L_x_19:
[----:B------:R-:W0:Y:S02]  /*0360*/  LDC.64 R2, c[0x0][0x380] ;  /* 0x0000e000ff027b82 */ /* 0x000e240000000a00 */
[----:B0-----:R-:W2:Y:S04]  /*0370*/  LDG.E R4, desc[UR6][R2.64+0x8] ;  /* 0x0000080602047981 */ /* 0x001ea8000c1e1900 */
[----:B------:R-:W3:Y:S01]  /*0380*/  LDG.E.64 R16, desc[UR6][R2.64+0x10] ;  /* 0x0000100602107981 */ /* 0x000ee2000c1e1b00 */
[----:B--2---:R-:W-:-:S04]  /*0390*/  IADD3 R12, PT, PT, R4, 0x1, RZ ;  /* 0x00000001040c7810 */ /* 0x004fc80007ffe0ff */
[----:B------:R-:W-:Y:S02]  /*03a0*/  SHF.R.S32.HI R5, RZ, 0x1f, R12 ;  /* 0x0000001fff057819 */ /* 0x000fe4000001140c */
[----:B---3--:R-:W-:-:S04]  /*03b0*/  ISETP.GE.U32.AND P0, PT, R16, R12, PT ;  /* 0x0000000c1000720c */ /* 0x008fc80003f06070 */
[----:B------:R-:W-:-:S13]  /*03c0*/  ISETP.GE.AND.EX P0, PT, R17, R5, PT, P0 ;  /* 0x000000051100720c */ /* 0x000fda0003f06300 */
[----:B------:R-:W-:Y:S05]  /*03d0*/  @!P0 BRA `(.L_x_22) ;  /* 0x0000000000b88947 */ /* 0x000fea0003800000 */
[----:B------:R-:W0:Y:S01]  /*03e0*/  LDC.64 R14, c[0x0][0x3d0] ;  /* 0x0000f400ff0e7b82 */ /* 0x000e220000000a00 */
[----:B------:R-:W-:Y:S02]  /*03f0*/  IMAD.MOV.U32 R4, RZ, RZ, R5 ;  /* 0x000000ffff047224 */ /* 0x000fe400078e0005 */
[----:B------:R-:W-:-:S05]  /*0400*/  IMAD.MOV.U32 R5, RZ, RZ, R12 ;  /* 0x000000ffff057224 */ /* 0x000fca00078e000c */
[----:B------:R-:W1:Y:S02]  /*0410*/  LDC.64 R2, c[0x0][0x3e0] ;  /* 0x0000f800ff027b82 */ /* 0x000e640000000a00 */
.L_x_26:
[----:B-1----:R-:W-:-:S04]  /*0420*/  LEA R8, P0, R5, R2, 0x2 ;  /* 0x0000000205087211 */ /* 0x002fc800078010ff */
[----:B------:R-:W-:-:S05]  /*0430*/  LEA.HI.X R9, R5, R3, R4, 0x2, P0 ;  /* 0x0000000305097211 */ /* 0x000fca00000f1404 */
[----:B------:R-:W0:Y:S02]  /*0440*/  LDG.E R5, desc[UR6][R8.64] ;  /* 0x0000000608057981 */ /* 0x000e24000c1e1900 */
[----:B0-----:R-:W-:-:S05]  /*0450*/  IMAD.WIDE R4, R5, 0x4, R14 ;  /* 0x0000000405047825 */ /* 0x001fca00078e020e */
[----:B------:R-:W2:Y:S01]  /*0460*/  LDG.E R18, desc[UR6][R4.64] ;  /* 0x0000000604127981 */ /* 0x000ea2000c1e1900 */
[----:B------:R-:W-:Y:S01]  /*0470*/  BSSY.RECONVERGENT B0, `(.L_x_23) ;  /* 0x000001e000007945 */ /* 0x000fe20003800200 */
[----:B--2---:R-:W-:-:S04]  /*0480*/  SHF.R.S32.HI R11, RZ, 0x1f, R18 ;  /* 0x0000001fff0b7819 */ /* 0x004fc80000011412 */
[----:B------:R-:W-:-:S04]  /*0490*/  LOP3.LUT R10, R25, R11, RZ, 0xfc, !PT ;  /* 0x0000000b190a7212 */ /* 0x000fc800078efcff */
[----:B------:R-:W-:-:S13]  /*04a0*/  ISETP.NE.U32.AND P0, PT, R10, RZ, PT ;  /* 0x000000ff0a00720c */ /* 0x000fda0003f05070 */
[----:B------:R-:W-:Y:S05]  /*04b0*/  @P0 BRA `(.L_x_24) ;  /* 0x0000000000540947 */ /* 0x000fea0003800000 */
[----:B------:R-:W0:Y:S01]  /*04c0*/  I2F.U32.RP R8, R18 ;  /* 0x0000001200087306 */ /* 0x000e220000209000 */
[----:B------:R-:W-:Y:S01]  /*04d0*/  IADD3 R9, PT, PT, RZ, -R18, RZ ;  /* 0x80000012ff097210 */ /* 0x000fe20007ffe0ff */
[----:B------:R-:W-:Y:S01]  /*04e0*/  IMAD.MOV.U32 R25, RZ, RZ, RZ ;  /* 0x000000ffff197224 */ /* 0x000fe200078e00ff */
[----:B------:R-:W-:-:S05]  /*04f0*/  ISETP.NE.U32.AND P2, PT, R18, RZ, PT ;  /* 0x000000ff1200720c */ /* 0x000fca0003f45070 */
[----:B0-----:R-:W0:Y:S02]  /*0500*/  MUFU.RCP R8, R8 ;  /* 0x0000000800087308 */ /* 0x001e240000001000 */
[----:B0-----:R-:W-:-:S06]  /*0510*/  VIADD R4, R8, 0xffffffe ;  /* 0x0ffffffe08047836 */ /* 0x001fcc0000000000 */
        /* <DEDUP_REMOVED lines=8> */
[----:B------:R-:W-:Y:S01]  /*05a0*/  @P0 IMAD.IADD R9, R9, 0x1, -R18 ;  /* 0x0000000109090824 */ /* 0x000fe200078e0a12 */
[----:B------:R-:W-:-:S04]  /*05b0*/  @P0 IADD3 R5, PT, PT, R5, 0x1, RZ ;  /* 0x0000000105050810 */ /* 0x000fc80007ffe0ff */
[----:B------:R-:W-:-:S13]  /*05c0*/  ISETP.GE.U32.AND P1, PT, R9, R18, PT ;  /* 0x000000120900720c */ /* 0x000fda0003f26070 */
[----:B------:R-:W-:Y:S01]  /*05d0*/  @P1 VIADD R5, R5, 0x1 ;  /* 0x0000000105051836 */ /* 0x000fe20000000000 */
[----:B------:R-:W-:-:S05]  /*05e0*/  @!P2 LOP3.LUT R5, RZ, R18, RZ, 0x33, !PT ;  /* 0x00000012ff05a212 */ /* 0x000fca00078e33ff */
[----:B------:R-:W-:Y:S01]  /*05f0*/  IMAD.MOV.U32 R24, RZ, RZ, R5 ;  /* 0x000000ffff187224 */ /* 0x000fe200078e0005 */
[----:B------:R-:W-:Y:S06]  /*0600*/  BRA `(.L_x_25) ;  /* 0x0000000000107947 */ /* 0x000fec0003800000 */
.L_x_24:
[----:B------:R-:W-:Y:S01]  /*0610*/  MOV R5, R18 ;  /* 0x0000001200057202 */ /* 0x000fe20000000f00 */
[----:B------:R-:W-:Y:S01]  /*0620*/  IMAD.MOV.U32 R4, RZ, RZ, R11 ;  /* 0x000000ffff047224 */ /* 0x000fe200078e000b */
[----:B------:R-:W-:-:S07]  /*0630*/  MOV R10, 0x650 ;  /* 0x00000650000a7802 */ /* 0x000fce0000000f00 */
[----:B------:R-:W-:Y:S05]  /*0640*/  CALL.REL.NOINC `($__internal_1_$__cuda_sm20_div_s64) ;  /* 0x0000005800f07944 */ /* 0x000fea0003c00000 */
.L_x_25:
[----:B------:R-:W-:Y:S05]  /*0650*/  BSYNC.RECONVERGENT B0 ;  /* 0x0000000000007941 */ /* 0x000fea0003800200 */
.L_x_23:
[----:B------:R-:W-:-:S04]  /*0660*/  VIADD R5, R12, 0x1 ;  /* 0x000000010c057836 */ /* 0x000fc80000000000 */
[--C-:B------:R-:W-:Y:S01]  /*0670*/  IMAD.MOV.U32 R12, RZ, RZ, R5.reuse ;  /* 0x000000ffff0c7224 */ /* 0x100fe200078e0005 */
[----:B------:R-:W-:Y:S02]  /*0680*/  ISETP.GE.U32.AND P0, PT, R16, R5, PT ;  /* 0x000000051000720c */ /* 0x000fe40003f06070 */
[----:B------:R-:W-:-:S04]  /*0690*/  SHF.R.S32.HI R4, RZ, 0x1f, R5 ;  /* 0x0000001fff047819 */ /* 0x000fc80000011405 */
[----:B------:R-:W-:-:S13]  /*06a0*/  ISETP.GE.AND.EX P0, PT, R17, R4, PT, P0 ;  /* 0x000000041100720c */ /* 0x000fda0003f06300 */
[----:B------:R-:W-:Y:S05]  /*06b0*/  @P0 BRA `(.L_x_26) ;  /* 0xfffffffc00580947 */ /* 0x000fea000383ffff */
.L_x_22:
        /* <DEDUP_REMOVED lines=8> */
[----:B------:R-:W0:Y:S01]  /*0740*/  LDCU.64 UR4, c[0x0][0x388] ;  /* 0x00007100ff0477ac */ /* 0x000e220008000a00 */
[----:B------:R-:W1:Y:S01]  /*0750*/  LDC.64 R4, c[0x0][0x3a0] ;  /* 0x0000e800ff047b82 */ /* 0x000e620000000a00 */
[----:B------:R-:W-:-:S07]  /*0760*/  HFMA2 R13, -RZ, RZ, 0, 5.9604644775390625e-08 ;  /* 0x00000001ff0d7431 */ /* 0x000fce00000001ff */
[----:B------:R-:W2:Y:S01]  /*0770*/  LDC.64 R18, c[0x0][0x390] ;  /* 0x0000e400ff127b82 */ /* 0x000ea20000000a00 */
[----:B0-----:R-:W-:-:S04]  /*0780*/  LEA R20, P0, R7, UR4, 0x2 ;  /* 0x0000000407147c11 */ /* 0x001fc8000f8010ff */
[----:B------:R-:W-:-:S05]  /*0790*/  LEA.HI.X R21, R7, UR5, R6, 0x2, P0 ;  /* 0x0000000507157c11 */ /* 0x000fca00080f1406 */
[----:B------:R0:W-:Y:S04]  /*07a0*/  STG.E desc[UR6][R20.64+0x4], R13 ;  /* 0x0000040d14007986 */ /* 0x0001e8000c101906 */
[----:B------:R-:W3:Y:S04]  /*07b0*/  LDG.E.64 R2, desc[UR6][R8.64+0x18] ;  /* 0x0000180608027981 */ /* 0x000ee8000c1e1b00 */
[----:B-1----:R-:W4:Y:S01]  /*07c0*/  LDG.E R4, desc[UR6][R4.64] ;  /* 0x0000000604047981 */ /* 0x002f22000c1e1900 */
[----:B---3--:R-:W-:-:S04]  /*07d0*/  ISETP.NE.U32.AND P0, PT, R2, RZ, PT ;  /* 0x000000ff0200720c */ /* 0x008fc80003f05070 */
[----:B------:R-:W-:Y:S01]  /*07e0*/  ISETP.NE.AND.EX P0, PT, R3, RZ, PT, P0 ;  /* 0x000000ff0300720c */ /* 0x000fe20003f05300 */
[----:B----4-:R-:W-:-:S04]  /*07f0*/  IMAD R11, R7, R4, RZ ;  /* 0x00000004070b7224 */ /* 0x010fc800078e02ff */
[----:B--2---:R-:W-:-:S08]  /*0800*/  IMAD.WIDE R18, R11, 0x4, R18 ;  /* 0x000000040b127825 */ /* 0x004fd000078e0212 */
[----:B0-----:R-:W-:Y:S05]  /*0810*/  @!P0 BRA `(.L_x_27) ;  /* 0x0000004800b48947 */ /* 0x001fea0003800000 */
        /* <DEDUP_REMOVED lines=12> */
[----:B------:R-:W-:-:S06]  /*08e0*/  IMAD.HI.U32 R5, R5, R3, R4 ;  /* 0x0000000305057227 */ /* 0x000fcc00078e0004 */
[----:B------:R-:W-:-:S05]  /*08f0*/  IMAD.HI.U32 R5, R5, R28, RZ ;  /* 0x0000001c05057227 */ /* 0x000fca00078e00ff */
[----:B------:R-:W-:-:S05]  /*0900*/  IADD3 R5, PT, PT, -R5, RZ, RZ ;  /* 0x000000ff05057210 */ /* 0x000fca0007ffe1ff */
[----:B------:R-:W-:Y:S01]  /*0910*/  IMAD R3, R2, R5, R28 ;  /* 0x0000000502037224 */ /* 0x000fe200078e021c */
[----:B------:R-:W-:-:S04]  /*0920*/  MOV R5, RZ ;  /* 0x000000ff00057202 */ /* 0x000fc80000000f00 */
[----:B------:R-:W-:-:S13]  /*0930*/  ISETP.GE.U32.AND P0, PT, R3, R2, PT ;  /* 0x000000020300720c */ /* 0x000fda0003f06070 */
[----:B------:R-:W-:-:S05]  /*0940*/  @P0 IMAD.IADD R3, R3, 0x1, -R2 ;  /* 0x0000000103030824 */ /* 0x000fca00078e0a02 */
[----:B------:R-:W-:-:S13]  /*0950*/  ISETP.GE.U32.AND P0, PT, R3, R2, PT ;  /* 0x000000020300720c */ /* 0x000fda0003f06070 */
[----:B------:R-:W-:Y:S01]  /*0960*/  @P0 IMAD.IADD R3, R3, 0x1, -R2 ;  /* 0x0000000103030824 */ /* 0x000fe200078e0a02 */
[----:B------:R-:W-:-:S05]  /*0970*/  @!P1 LOP3.LUT R3, RZ, R2, RZ, 0x33, !PT ;  /* 0x00000002ff039212 */ /* 0x000fca00078e33ff */
[----:B------:R-:W-:Y:S01]  /*0980*/  IMAD.MOV.U32 R4, RZ, RZ, R3 ;  /* 0x000000ffff047224 */ /* 0x000fe200078e0003 */
[----:B------:R-:W-:Y:S06]  /*0990*/  BRA `(.L_x_30) ;  /* 0x0000000000147947 */ /* 0x000fec0003800000 */
.L_x_29:
[----:B------:R-:W-:Y:S01]  /*09a0*/  IMAD.MOV.U32 R5, RZ, RZ, R2 ;  /* 0x000000ffff057224 */ /* 0x000fe200078e0002 */
[----:B------:R-:W-:Y:S01]  /*09b0*/  MOV R8, 0x9f0 ;  /* 0x000009f000087802 */ /* 0x000fe20000000f00 */
[----:B------:R-:W-:Y:S02]  /*09c0*/  IMAD.MOV.U32 R4, RZ, RZ, R3 ;  /* 0x000000ffff047224 */ /* 0x000fe400078e0003 */
[----:B------:R-:W-:-:S07]  /*09d0*/  IMAD.MOV.U32 R29, RZ, RZ, R0 ;  /* 0x000000ffff1d7224 */ /* 0x000fce00078e0000 */
[----:B------:R-:W-:Y:S05]  /*09e0*/  CALL.REL.NOINC `($__internal_2_$__cuda_sm20_rem_s64) ;  /* 0x0000005c00547944 */ /* 0x000fea0003c00000 */
.L_x_30:
[----:B------:R-:W-:Y:S05]  /*09f0*/  BSYNC.RECONVERGENT B0 ;  /* 0x0000000000007941 */ /* 0x000fea0003800200 */
.L_x_28:
[----:B------:R-:W0:Y:S01]  /*0a00*/  LDC.64 R2, c[0x0][0x380] ;  /* 0x0000e000ff027b82 */ /* 0x000e220000000a00 */
[----:B------:R-:W1:Y:S01]  /*0a10*/  LDCU.64 UR4, c[0x0][0x398] ;  /* 0x00007300ff0477ac */ /* 0x000e620008000a00 */
[----:B0-----:R-:W2:Y:S01]  /*0a20*/  LDG.E R3, desc[UR6][R2.64+0x8] ;  /* 0x0000080602037981 */ /* 0x001ea2000c1e1900 */
[----:B-1----:R-:W-:-:S04]  /*0a30*/  LEA R24, P1, R4, UR4, 0x3 ;  /* 0x0000000404187c11 */ /* 0x002fc8000f8218ff */
[----:B------:R-:W-:Y:S02]  /*0a40*/  LEA.HI.X R25, R4, UR5, R5, 0x3, P1 ;  /* 0x0000000504197c11 */ /* 0x000fe400088f1c05 */
[----:B--2---:R-:W-:-:S13]  /*0a50*/  ISETP.GE.AND P0, PT, R3, RZ, PT ;  /* 0x000000ff0300720c */ /* 0x004fda0003f06270 */
[----:B------:R-:W-:Y:S05]  /*0a60*/  @!P0 BRA `(.L_x_27) ;  /* 0x0000004800208947 */ /* 0x000fea0003800000 */
[----:B------:R-:W5:Y:S01]  /*0a70*/  LDG.E.64 R24, desc[UR6][R24.64] ;  /* 0x0000000618187981 */ /* 0x000f62000c1e1b00 */
[C---:B------:R-:W-:Y:S01]  /*0a80*/  ISETP.GE.U32.AND P0, PT, R3.reuse, 0x7, PT ;  /* 0x000000070300780c */ /* 0x040fe20003f06070 */
[----:B------:R-:W-:Y:S01]  /*0a90*/  IMAD.MOV.U32 R0, RZ, RZ, R3 ;  /* 0x000000ffff007224 */ /* 0x000fe200078e0003 */
[----:B------:R-:W-:-:S11]  /*0aa0*/  IADD3 R2, PT, PT, R3, 0x1, RZ ;  /* 0x0000000103027810 */ /* 0x000fd60007ffe0ff */
[----:B------:R-:W-:Y:S05]  /*0ab0*/  @!P0 BRA `(.L_x_31) ;  /* 0x0000002400cc8947 */ /* 0x000fea0003800000 */
[----:B------:R-:W0:Y:S01]  /*0ac0*/  LDC.64 R16, c[0x0][0x3d0] ;  /* 0x0000f400ff107b82 */ /* 0x000e220000000a00 */
[----:B------:R-:W-:Y:S01]  /*0ad0*/  IMAD.MOV.U32 R0, RZ, RZ, R3 ;  /* 0x000000ffff007224 */ /* 0x000fe200078e0003 */
[----:B------:R-:W-:-:S06]  /*0ae0*/  UMOV UR4, URZ ;  /* 0x000000ff00047c82 */ /* 0x000fcc0008000000 */
[----:B------:R-:W1:Y:S08]  /*0af0*/  LDC.64 R14, c[0x0][0x3d8] ;  /* 0x0000f600ff0e7b82 */ /* 0x000e700000000a00 */
[----:B------:R-:W2:Y:S02]  /*0b00*/  LDC.64 R12, c[0x0][0x3e0] ;  /* 0x0000f800ff0c7b82 */ /* 0x000ea40000000a00 */
.L_x_80:
[----:B--2---:R-:W-:-:S06]  /*0b10*/  IMAD.WIDE.U32 R8, R0, 0x4, R12 ;  /* 0x0000000400087825 */ /* 0x004fcc00078e000c */
[----:B------:R-:W0:Y:S02]  /*0b20*/  LDG.E R9, desc[UR6][R8.64] ;  /* 0x0000000608097981 */ /* 0x000e24000c1e1900 */
[----:B0-----:R-:W-:-:S05]  /*0b30*/  IMAD.WIDE R30, R9, 0x4, R16 ;  /* 0x00000004091e7825 */ /* 0x001fca00078e0210 */
[----:B------:R-:W2:Y:S01]  /*0b40*/  LDG.E R5, desc[UR6][R30.64] ;  /* 0x000000061e057981 */ /* 0x000ea2000c1e1900 */
[----:B-1----:R-:W-:-:S06]  /*0b50*/  IMAD.WIDE R32, R9, 0x8, R14 ;  /* 0x0000000809207825 */ /* 0x002fcc00078e020e */
[----:B-----5:R-:W5:Y:S01]  /*0b60*/  LDG.E.64 R32, desc[UR6][R32.64] ;  /* 0x0000000620207981 */ /* 0x020f62000c1e1b00 */
[----:B------:R-:W-:Y:S01]  /*0b70*/  BSSY.RECONVERGENT B0, `(.L_x_32) ;  /* 0x000001d000007945 */ /* 0x000fe20003800200 */
[----:B--2---:R-:W-:-:S04]  /*0b80*/  SHF.R.S32.HI R10, RZ, 0x1f, R5 ;  /* 0x0000001fff0a7819 */ /* 0x004fc80000011405 */
[----:B------:R-:W-:-:S04]  /*0b90*/  LOP3.LUT R4, R25, R10, RZ, 0xfc, !PT ;  /* 0x0000000a19047212 */ /* 0x000fc800078efcff */
[----:B------:R-:W-:-:S13]  /*0ba0*/  ISETP.NE.U32.AND P0, PT, R4, RZ, PT ;  /* 0x000000ff0400720c */ /* 0x000fda0003f05070 */
[----:B------:R-:W-:Y:S05]  /*0bb0*/  @P0 BRA `(.L_x_33) ;  /* 0x00000000004c0947 */ /* 0x000fea0003800000 */
[----:B------:R-:W0:Y:S01]  /*0bc0*/  I2F.U32.RP R4, R5 ;  /* 0x0000000500047306 */ /* 0x000e220000209000 */
[----:B------:R-:W-:Y:S02]  /*0bd0*/  IADD3 R11, PT, PT, RZ, -R5, RZ ;  /* 0x80000005ff0b7210 */ /* 0x000fe40007ffe0ff */
        /* <DEDUP_REMOVED lines=11> */
[----:B------:R-:W-:-:S05]  /*0c90*/  @P0 IMAD.IADD R4, R4, 0x1, -R5 ;  /* 0x0000000104040824 */ /* 0x000fca00078e0a05 */
[----:B------:R-:W-:-:S13]  /*0ca0*/  ISETP.GE.U32.AND P0, PT, R4, R5, PT ;  /* 0x000000050400720c */ /* 0x000fda0003f06070 */
[----:B------:R-:W-:Y:S02]  /*0cb0*/  @P0 IADD3 R4, PT, PT, -R5, R4, RZ ;  /* 0x0000000405040210 */ /* 0x000fe40007ffe1ff */
[----:B------:R-:W-:Y:S01]  /*0cc0*/  @!P1 LOP3.LUT R4, RZ, R5, RZ, 0x33, !PT ;  /* 0x00000005ff049212 */ /* 0x000fe200078e33ff */
[----:B------:R-:W-:Y:S01]  /*0cd0*/  IMAD.MOV.U32 R5, RZ, RZ, RZ ;  /* 0x000000ffff057224 */ /* 0x000fe200078e00ff */
[----:B------:R-:W-:Y:S06]  /*0ce0*/  BRA `(.L_x_34) ;  /* 0x0000000000147947 */ /* 0x000fec0003800000 */
.L_x_33:
[----:B------:R-:W-:Y:S01]  /*0cf0*/  IMAD.MOV.U32 R4, RZ, RZ, R10 ;  /* 0x000000ffff047224 */ /* 0x000fe200078e000a */
[----:B------:R-:W-:Y:S01]  /*0d00*/  MOV R29, R25 ;  /* 0x00000019001d7202 */ /* 0x000fe20000000f00 */
[----:B------:R-:W-:Y:S01]  /*0d10*/  IMAD.MOV.U32 R28, RZ, RZ, R24 ;  /* 0x000000ffff1c7224 */ /* 0x000fe200078e0018 */
[----:B------:R-:W-:-:S07]  /*0d20*/  MOV R8, 0xd40 ;  /* 0x00000d4000087802 */ /* 0x000fce0000000f00 */
[----:B-----5:R-:W-:Y:S05]  /*0d30*/  CALL.REL.NOINC `($__internal_2_$__cuda_sm20_rem_s64) ;  /* 0x0000005800807944 */ /* 0x020fea0003c00000 */
.L_x_34:
[----:B------:R-:W-:Y:S05]  /*0d40*/  BSYNC.RECONVERGENT B0 ;  /* 0x0000000000007941 */ /* 0x000fea0003800200 */
.L_x_32:
[----:B-----5:R-:W-:-:S04]  /*0d50*/  LEA R8, P0, R4, R32, 0x2 ;  /* 0x0000002004087211 */ /* 0x020fc800078010ff */
[----:B------:R-:W-:-:S06]  /*0d60*/  LEA.HI.X R9, R4, R33, R5, 0x2, P0 ;  /* 0x0000002104097211 */ /* 0x000fcc00000f1405 */
[----:B------:R-:W2:Y:S01]  /*0d70*/  LDG.E R9, desc[UR6][R8.64] ;  /* 0x0000000608097981 */ /* 0x000ea2000c1e1900 */
[----:B------:R-:W-:-:S05]  /*0d80*/  IMAD.WIDE.U32 R4, R0, 0x4, R18 ;  /* 0x0000000400047825 */ /* 0x000fca00078e0012 */
[----:B--2---:R0:W-:Y:S04]  /*0d90*/  STG.E desc[UR6][R4.64], R9 ;  /* 0x0000000904007986 */ /* 0x0041e8000c101906 */
[----:B------:R-:W2:Y:S01]  /*0da0*/  LDG.E R31, desc[UR6][R30.64] ;  /* 0x000000061e1f7981 */ /* 0x000ea2000c1e1900 */
[----:B------:R-:W-:Y:S01]  /*0db0*/  BSSY.RECONVERGENT B0, `(.L_x_35) ;  /* 0x000001f000007945 */ /* 0x000fe20003800200 */
[----:B--2---:R-:W-:-:S04]  /*0dc0*/  SHF.R.S32.HI R22, RZ, 0x1f, R31 ;  /* 0x0000001fff167819 */ /* 0x004fc8000001141f */
[----:B------:R-:W-:-:S04]  /*0dd0*/  LOP3.LUT R10, R25, R22, RZ, 0xfc, !PT ;  /* 0x00000016190a7212 */ /* 0x000fc800078efcff */
[----:B------:R-:W-:-:S13]  /*0de0*/  ISETP.NE.U32.AND P0, PT, R10, RZ, PT ;  /* 0x000000ff0a00720c */ /* 0x000fda0003f05070 */
[----:B0-----:R-:W-:Y:S05]  /*0df0*/  @P0 BRA `(.L_x_36) ;  /* 0x0000000000500947 */ /* 0x001fea0003800000 */
[----:B------:R-:W0:Y:S01]  /*0e00*/  I2F.U32.RP R8, R31 ;  /* 0x0000001f00087306 */ /* 0x000e220000209000 */
[----:B------:R-:W-:Y:S01]  /*0e10*/  IMAD.MOV R9, RZ, RZ, -R31 ;  /* 0x000000ffff097224 */ /* 0x000fe200078e0a1f */
[----:B------:R-:W-:Y:S01]  /*0e20*/  ISETP.NE.U32.AND P2, PT, R31, RZ, PT ;  /* 0x000000ff1f00720c */ /* 0x000fe20003f45070 */
[----:B------:R-:W-:-:S05]  /*0e30*/  HFMA2 R35, -RZ, RZ, 0, 0 ;  /* 0x00000000ff237431 */ /* 0x000fca00000001ff */
        /* <DEDUP_REMOVED lines=8> */
[----:B------:R-:W-:-:S05]  /*0ec0*/  IMAD R24, R31, R5, R24 ;  /* 0x000000051f187224 */ /* 0x000fca00078e0218 */
[----:B------:R-:W-:-:S13]  /*0ed0*/  ISETP.GE.U32.AND P0, PT, R24, R31, PT ;  /* 0x0000001f1800720c */ /* 0x000fda0003f06070 */
[----:B------:R-:W-:Y:S02]  /*0ee0*/  @P0 IMAD.IADD R24, R24, 0x1, -R31 ;  /* 0x0000000118180824 */ /* 0x000fe400078e0a1f */
[----:B------:R-:W-:-:S03]  /*0ef0*/  @P0 VIADD R34, R34, 0x1 ;  /* 0x0000000122220836 */ /* 0x000fc60000000000 */
[----:B------:R-:W-:-:S13]  /*0f00*/  ISETP.GE.U32.AND P1, PT, R24, R31, PT ;  /* 0x0000001f1800720c */ /* 0x000fda0003f26070 */
[----:B------:R-:W-:Y:S01]  /*0f10*/  @P1 VIADD R34, R34, 0x1 ;  /* 0x0000000122221836 */ /* 0x000fe20000000000 */
[----:B------:R-:W-:Y:S01]  /*0f20*/  @!P2 LOP3.LUT R34, RZ, R31, RZ, 0x33, !PT ;  /* 0x0000001fff22a212 */ /* 0x000fe200078e33ff */
[----:B------:R-:W-:Y:S06]  /*0f30*/  BRA `(.L_x_37) ;  /* 0x0000000000187947 */ /* 0x000fec0003800000 */
.L_x_36:
[----:B------:R-:W-:Y:S01]  /*0f40*/  IMAD.MOV.U32 R5, RZ, RZ, R31 ;  /* 0x000000ffff057224 */ /* 0x000fe200078e001f */
[----:B------:R-:W-:Y:S01]  /*0f50*/  MOV R10, 0xf80 ;  /* 0x00000f80000a7802 */ /* 0x000fe20000000f00 */
[----:B------:R-:W-:-:S07]  /*0f60*/  IMAD.MOV.U32 R4, RZ, RZ, R22 ;  /* 0x000000ffff047224 */ /* 0x000fce00078e0016 */
[----:B------:R-:W-:Y:S05]  /*0f70*/  CALL.REL.NOINC `($__internal_1_$__cuda_sm20_div_s64) ;  /* 0x0000005000a47944 */ /* 0x000fea0003c00000 */
[----:B------:R-:W-:Y:S01]  /*0f80*/  IMAD.MOV.U32 R34, RZ, RZ, R24 ;  /* 0x000000ffff227224 */ /* 0x000fe200078e0018 */
[----:B------:R-:W-:-:S07]  /*0f90*/  MOV R35, R25 ;  /* 0x0000001900237202 */ /* 0x000fce0000000f00 */
.L_x_37:
[----:B------:R-:W-:Y:S05]  /*0fa0*/  BSYNC.RECONVERGENT B0 ;  /* 0x0000000000007941 */ /* 0x000fea0003800200 */
.L_x_35:
[----:B------:R-:W-:-:S04]  /*0fb0*/  VIADD R25, R0, 0xffffffff ;  /* 0xffffffff00197836 */ /* 0x000fc80000000000 */
[----:B------:R-:W-:-:S06]  /*0fc0*/  IMAD.WIDE.U32 R8, R25, 0x4, R12 ;  /* 0x0000000419087825 */ /* 0x000fcc00078e000c */
[----:B------:R-:W2:Y:S02]  /*0fd0*/  LDG.E R9, desc[UR6][R8.64] ;  /* 0x0000000608097981 */ /* 0x000ea4000c1e1900 */
[----:B--2---:R-:W-:-:S05]  /*0fe0*/  IMAD.WIDE R30, R9, 0x4, R16 ;  /* 0x00000004091e7825 */ /* 0x004fca00078e0210 */
[----:B------:R-:W2:Y:S01]  /*0ff0*/  LDG.E R5, desc[UR6][R30.64] ;  /* 0x000000061e057981 */ /* 0x000ea2000c1e1900 */
[----:B------:R-:W-:-:S06]  /*1000*/  IMAD.WIDE R32, R9, 0x8, R14 ;  /* 0x0000000809207825 */ /* 0x000fcc00078e020e */
[----:B------:R-:W5:Y:S01]  /*1010*/  LDG.E.64 R32, desc[UR6][R32.64] ;  /* 0x0000000620207981 */ /* 0x000f62000c1e1b00 */
        /* <DEDUP_REMOVED lines=20> */
[----:B------:R-:W-:Y:S01]  /*1160*/  @P0 IMAD.IADD R4, R4, 0x1, -R5 ;  /* 0x0000000104040824 */ /* 0x000fe200078e0a05 */
[----:B------:R-:W-:Y:S02]  /*1170*/  @!P1 LOP3.LUT R4, RZ, R5, RZ, 0x33, !PT ;  /* 0x00000005ff049212 */ /* 0x000fe400078e33ff */
[----:B------:R-:W-:Y:S01]  /*1180*/  MOV R5, RZ ;  /* 0x000000ff00057202 */ /* 0x000fe20000000f00 */
[----:B------:R-:W-:Y:S06]  /*1190*/  BRA `(.L_x_40) ;  /* 0x0000000000147947 */ /* 0x000fec0003800000 */
.L_x_39:
[----:B------:R-:W-:Y:S01]  /*11a0*/  IMAD.MOV.U32 R4, RZ, RZ, R11 ;  /* 0x000000ffff047224 */ /* 0x000fe200078e000b */
[----:B------:R-:W-:Y:S01]  /*11b0*/  MOV R8, 0x11f0 ;  /* 0x000011f000087802 */ /* 0x000fe20000000f00 */
[----:B------:R-:W-:Y:S02]  /*11c0*/  IMAD.MOV.U32 R28, RZ, RZ, R34 ;  /* 0x000000ffff1c7224 */ /* 0x000fe400078e0022 */
[----:B------:R-:W-:-:S07]  /*11d0*/  IMAD.MOV.U32 R29, RZ, RZ, R35 ;  /* 0x000000ffff1d7224 */ /* 0x000fce00078e0023 */
[----:B-----5:R-:W-:Y:S05]  /*11e0*/  CALL.REL.NOINC `($__internal_2_$__cuda_sm20_rem_s64) ;  /* 0x0000005400547944 */ /* 0x020fea0003c00000 */
.L_x_40:
[----:B------:R-:W-:Y:S05]  /*11f0*/  BSYNC.RECONVERGENT B0 ;  /* 0x0000000000007941 */ /* 0x000fea0003800200 */
.L_x_38:
        /* <DEDUP_REMOVED lines=29> */
[----:B------:R-:W-:-:S05]  /*13d0*/  @!P2 LOP3.LUT R5, RZ, R31, RZ, 0x33, !PT ;  /* 0x0000001fff05a212 */ /* 0x000fca00078e33ff */
[----:B------:R-:W-:Y:S01]  /*13e0*/  IMAD.MOV.U32 R34, RZ, RZ, R5 ;  /* 0x000000ffff227224 */ /* 0x000fe200078e0005 */
[----:B------:R-:W-:Y:S06]  /*13f0*/  BRA `(.L_x_43) ;  /* 0x0000000000207947 */ /* 0x000fec0003800000 */
.L_x_42:
[----:B------:R-:W-:Y:S01]  /*1400*/  IMAD.MOV.U32 R24, RZ, RZ, R34 ;  /* 0x000000ffff187224 */ /* 0x000fe200078e0022 */
[----:B------:R-:W-:Y:S01]  /*1410*/  MOV R4, R11 ;  /* 0x0000000b00047202 */ /* 0x000fe20000000f00 */
[----:B------:R-:W-:Y:S01]  /*1420*/  IMAD.MOV.U32 R25, RZ, RZ, R35 ;  /* 0x000000ffff197224 */ /* 0x000fe200078e0023 */
[----:B------:R-:W-:Y:S01]  /*1430*/  MOV R10, 0x1460 ;  /* 0x00001460000a7802 */ /* 0x000fe20000000f00 */
[----:B------:R-:W-:-:S07]  /*1440*/  IMAD.MOV.U32 R5, RZ, RZ, R31 ;  /* 0x000000ffff057224 */ /* 0x000fce00078e001f */
[----:B------:R-:W-:Y:S05]  /*1450*/  CALL.REL.NOINC `($__internal_1_$__cuda_sm20_div_s64) ;  /* 0x0000004c006c7944 */ /* 0x000fea0003c00000 */
[----:B------:R-:W-:Y:S02]  /*1460*/  IMAD.MOV.U32 R34, RZ, RZ, R24 ;  /* 0x000000ffff227224 */ /* 0x000fe400078e0018 */
[----:B------:R-:W-:-:S07]  /*1470*/  IMAD.MOV.U32 R35, RZ, RZ, R25 ;  /* 0x000000ffff237224 */ /* 0x000fce00078e0019 */
.L_x_43:
[----:B------:R-:W-:Y:S05]  /*1480*/  BSYNC.RECONVERGENT B0 ;  /* 0x0000000000007941 */ /* 0x000fea0003800200 */
.L_x_41:
        /* <DEDUP_REMOVED lines=25> */
[----:B------:R-:W-:-:S04]  /*1620*/  @P0 IADD3 R4, PT, PT, -R5, R4, RZ ;  /* 0x0000000405040210 */ /* 0x000fc80007ffe1ff */
[----:B------:R-:W-:-:S13]  /*1630*/  ISETP.GE.U32.AND P0, PT, R4, R5, PT ;  /* 0x000000050400720c */ /* 0x000fda0003f06070 */
[----:B------:R-:W-:Y:S01]  /*1640*/  @P0 IMAD.IADD R4, R4, 0x1, -R5 ;  /* 0x0000000104040824 */ /* 0x000fe200078e0a05 */
[----:B------:R-:W-:Y:S01]  /*1650*/  @!P1 LOP3.LUT R4, RZ, R5, RZ, 0x33, !PT ;  /* 0x00000005ff049212 */ /* 0x000fe200078e33ff */
[----:B------:R-:W-:Y:S01]  /*1660*/  IMAD.MOV.U32 R5, RZ, RZ, RZ ;  /* 0x000000ffff057224 */ /* 0x000fe200078e00ff */
[----:B------:R-:W-:Y:S06]  /*1670*/  BRA `(.L_x_46) ;  /* 0x0000000000147947 */ /* 0x000fec0003800000 */
.L_x_45:
[----:B------:R-:W-:Y:S01]  /*1680*/  IMAD.MOV.U32 R4, RZ, RZ, R11 ;  /* 0x000000ffff047224 */ /* 0x000fe200078e000b */
[----:B------:R-:W-:Y:S01]  /*1690*/  MOV R28, R34 ;  /* 0x00000022001c7202 */ /* 0x000fe20000000f00 */
[----:B------:R-:W-:Y:S01]  /*16a0*/  IMAD.MOV.U32 R29, RZ, RZ, R35 ;  /* 0x000000ffff1d7224 */ /* 0x000fe200078e0023 */
[----:B------:R-:W-:-:S07]  /*16b0*/  MOV R8, 0x16d0 ;  /* 0x000016d000087802 */ /* 0x000fce0000000f00 */
[----:B-----5:R-:W-:Y:S05]  /*16c0*/  CALL.REL.NOINC `($__internal_2_$__cuda_sm20_rem_s64) ;  /* 0x00000050001c7944 */ /* 0x020fea0003c00000 */
.L_x_46:
[----:B------:R-:W-:Y:S05]  /*16d0*/  BSYNC.RECONVERGENT B0 ;  /* 0x0000000000007941 */ /* 0x000fea0003800200 */
.L_x_44:
        /* <DEDUP_REMOVED lines=14> */
[----:B------:R-:W-:-:S05]  /*17c0*/  IMAD.MOV.U32 R35, RZ, RZ, RZ ;  /* 0x000000ffff237224 */ /* 0x000fca00078e00ff */
        /* <DEDUP_REMOVED lines=17> */
.L_x_48:
[----:B------:R-:W-:Y:S01]  /*18e0*/  IMAD.MOV.U32 R24, RZ, RZ, R34 ;  /* 0x000000ffff187224 */ /* 0x000fe200078e0022 */
[----:B------:R-:W-:Y:S01]  /*18f0*/  MOV R25, R35 ;  /* 0x0000002300197202 */ /* 0x000fe20000000f00 */
[----:B------:R-:W-:Y:S01]  /*1900*/  IMAD.MOV.U32 R5, RZ, RZ, R31 ;  /* 0x000000ffff057224 */ /* 0x000fe200078e001f */
[----:B------:R-:W-:Y:S01]  /*1910*/  MOV R10, 0x1940 ;  /* 0x00001940000a7802 */ /* 0x000fe20000000f00 */
[----:B------:R-:W-:-:S07]  /*1920*/  IMAD.MOV.U32 R4, RZ, RZ, R11 ;  /* 0x000000ffff047224 */ /* 0x000fce00078e000b */
[----:B------:R-:W-:Y:S05]  /*1930*/  CALL.REL.NOINC `($__internal_1_$__cuda_sm20_div_s64) ;  /* 0x0000004800347944 */ /* 0x000fea0003c00000 */
[----:B------:R-:W-:Y:S01]  /*1940*/  IMAD.MOV.U32 R34, RZ, RZ, R24 ;  /* 0x000000ffff227224 */ /* 0x000fe200078e0018 */
[----:B------:R-:W-:-:S07]  /*1950*/  MOV R35, R25 ;  /* 0x0000001900237202 */ /* 0x000fce0000000f00 */
.L_x_49:
[----:B------:R-:W-:Y:S05]  /*1960*/  BSYNC.RECONVERGENT B0 ;  /* 0x0000000000007941 */ /* 0x000fea0003800200 */
.L_x_47:
        /* <DEDUP_REMOVED lines=31> */
.L_x_51:
[----:B------:R-:W-:Y:S01]  /*1b60*/  IMAD.MOV.U32 R4, RZ, RZ, R11 ;  /* 0x000000ffff047224 */ /* 0x000fe200078e000b */
[----:B------:R-:W-:Y:S01]  /*1b70*/  MOV R28, R34 ;  /* 0x00000022001c7202 */ /* 0x000fe20000000f00 */
[----:B------:R-:W-:Y:S01]  /*1b80*/  IMAD.MOV.U32 R29, RZ, RZ, R35 ;  /* 0x000000ffff1d7224 */ /* 0x000fe200078e0023 */
[----:B------:R-:W-:-:S07]  /*1b90*/  MOV R8, 0x1bb0 ;  /* 0x00001bb000087802 */ /* 0x000fce0000000f00 */
[----:B-----5:R-:W-:Y:S05]  /*1ba0*/  CALL.REL.NOINC `($__internal_2_$__cuda_sm20_rem_s64) ;  /* 0x0000004800e47944 */ /* 0x020fea0003c00000 */
.L_x_52:
[----:B------:R-:W-:Y:S05]  /*1bb0*/  BSYNC.RECONVERGENT B0 ;  /* 0x0000000000007941 */ /* 0x000fea0003800200 */
.L_x_50:
        /* <DEDUP_REMOVED lines=29> */
[----:B------:R-:W-:-:S04]  /*1d90*/  @!P2 LOP3.LUT R5, RZ, R31, RZ, 0x33, !PT ;  /* 0x0000001fff05a212 */ /* 0x000fc800078e33ff */
[----:B------:R-:W-:Y:S01]  /*1da0*/  MOV R34, R5 ;  /* 0x0000000500227202 */ /* 0x000fe20000000f00 */
[----:B------:R-:W-:Y:S06]  /*1db0*/  BRA `(.L_x_55) ;  /* 0x0000000000207947 */ /* 0x000fec0003800000 */
.L_x_54:
[----:B------:R-:W-:Y:S01]  /*1dc0*/  IMAD.MOV.U32 R24, RZ, RZ, R34 ;  /* 0x000000ffff187224 */ /* 0x000fe200078e0022 */
[----:B------:R-:W-:Y:S01]  /*1dd0*/  MOV R25, R35 ;  /* 0x0000002300197202 */ /* 0x000fe20000000f00 */
[----:B------:R-:W-:Y:S01]  /*1de0*/  IMAD.MOV.U32 R5, RZ, RZ, R31 ;  /* 0x000000ffff057224 */ /* 0x000fe200078e001f */
[----:B------:R-:W-:Y:S01]  /*1df0*/  MOV R10, 0x1e20 ;  /* 0x00001e20000a7802 */ /* 0x000fe20000000f00 */
[----:B------:R-:W-:-:S07]  /*1e00*/  IMAD.MOV.U32 R4, RZ, RZ, R11 ;  /* 0x000000ffff047224 */ /* 0x000fce00078e000b */
[----:B------:R-:W-:Y:S05]  /*1e10*/  CALL.REL.NOINC `($__internal_1_$__cuda_sm20_div_s64) ;  /* 0x0000004000fc7944 */ /* 0x000fea0003c00000 */
[----:B------:R-:W-:Y:S01]  /*1e20*/  MOV R34, R24 ;  /* 0x0000001800227202 */ /* 0x000fe20000000f00 */
[----:B------:R-:W-:-:S07]  /*1e30*/  IMAD.MOV.U32 R35, RZ, RZ, R25 ;  /* 0x000000ffff237224 */ /* 0x000fce00078e0019 */
.L_x_55:
[----:B------:R-:W-:Y:S05]  /*1e40*/  BSYNC.RECONVERGENT B0 ;  /* 0x0000000000007941 */ /* 0x000fea0003800200 */
.L_x_53:
        /* <DEDUP_REMOVED lines=25> */
[----:B------:R-:W-:-:S05]  /*1fe0*/  @P0 IMAD.IADD R4, R4, 0x1, -R5 ;  /* 0x0000000104040824 */ /* 0x000fca00078e0a05 */
[----:B------:R-:W-:-:S13]  /*1ff0*/  ISETP.GE.U32.AND P0, PT, R4, R5, PT ;  /* 0x000000050400720c */ /* 0x000fda0003f06070 */
[----:B------:R-:W-:Y:S01]  /*2000*/  @P0 IMAD.IADD R4, R4, 0x1, -R5 ;  /* 0x0000000104040824 */ /* 0x000fe200078e0a05 */
[----:B------:R-:W-:Y:S01]  /*2010*/  @!P1 LOP3.LUT R4, RZ, R5, RZ, 0x33, !PT ;  /* 0x00000005ff049212 */ /* 0x000fe200078e33ff */
[----:B------:R-:W-:Y:S01]  /*2020*/  HFMA2 R5, -RZ, RZ, 0, 0 ;  /* 0x00000000ff057431 */ /* 0x000fe200000001ff */
[----:B------:R-:W-:Y:S06]  /*2030*/  BRA `(.L_x_58) ;  /* 0x0000000000147947 */ /* 0x000fec0003800000 */
.L_x_57:
[----:B------:R-:W-:Y:S01]  /*2040*/  IMAD.MOV.U32 R4, RZ, RZ, R11 ;  /* 0x000000ffff047224 */ /* 0x000fe200078e000b */
[----:B------:R-:W-:Y:S01]  /*2050*/  MOV R29, R35 ;  /* 0x00000023001d7202 */ /* 0x000fe20000000f00 */
[----:B------:R-:W-:Y:S01]  /*2060*/  IMAD.MOV.U32 R28, RZ, RZ, R34 ;  /* 0x000000ffff1c7224 */ /* 0x000fe200078e0022 */
[----:B------:R-:W-:-:S07]  /*2070*/  MOV R8, 0x2090 ;  /* 0x0000209000087802 */ /* 0x000fce0000000f00 */
[----:B-----5:R-:W-:Y:S05]  /*2080*/  CALL.REL.NOINC `($__internal_2_$__cuda_sm20_rem_s64) ;  /* 0x0000004400ac7944 */ /* 0x020fea0003c00000 */
.L_x_58:
[----:B------:R-:W-:Y:S05]  /*2090*/  BSYNC.RECONVERGENT B0 ;  /* 0x0000000000007941 */ /* 0x000fea0003800200 */
.L_x_56:
        /* <DEDUP_REMOVED lines=13> */
[----:B------:R-:W-:Y:S02]  /*2170*/  ISETP.NE.U32.AND P2, PT, R31, RZ, PT ;  /* 0x000000ff1f00720c */ /* 0x000fe40003f45070 */
[----:B------:R-:W-:-:S04]  /*2180*/  MOV R35, RZ ;  /* 0x000000ff00237202 */ /* 0x000fc80000000f00 */
        /* <DEDUP_REMOVED lines=17> */
.L_x_60:
        /* <DEDUP_REMOVED lines=8> */
.L_x_61:
[----:B------:R-:W-:Y:S05]  /*2320*/  BSYNC.RECONVERGENT B0 ;  /* 0x0000000000007941 */ /* 0x000fea0003800200 */
.L_x_59:
        /* <DEDUP_REMOVED lines=31> */
.L_x_63:
[----:B------:R-:W-:Y:S01]  /*2520*/  MOV R4, R11 ;  /* 0x0000000b00047202 */ /* 0x000fe20000000f00 */
[----:B------:R-:W-:Y:S01]  /*2530*/  IMAD.MOV.U32 R28, RZ, RZ, R34 ;  /* 0x000000ffff1c7224 */ /* 0x000fe200078e0022 */
[----:B------:R-:W-:Y:S01]  /*2540*/  MOV R8, 0x2570 ;  /* 0x0000257000087802 */ /* 0x000fe20000000f00 */
[----:B------:R-:W-:-:S07]  /*2550*/  IMAD.MOV.U32 R29, RZ, RZ, R35 ;  /* 0x000000ffff1d7224 */ /* 0x000fce00078e0023 */
[----:B-----5:R-:W-:Y:S05]  /*2560*/  CALL.REL.NOINC `($__internal_2_$__cuda_sm20_rem_s64) ;  /* 0x0000004000747944 */ /* 0x020fea0003c00000 */
.L_x_64:
[----:B------:R-:W-:Y:S05]  /*2570*/  BSYNC.RECONVERGENT B0 ;  /* 0x0000000000007941 */ /* 0x000fea0003800200 */
.L_x_62:
        /* <DEDUP_REMOVED lines=32> */
.L_x_66:
[----:B------:R-:W-:Y:S01]  /*2780*/  MOV R24, R34 ;  /* 0x0000002200187202 */ /* 0x000fe20000000f00 */
[----:B------:R-:W-:Y:S01]  /*2790*/  IMAD.MOV.U32 R25, RZ, RZ, R35 ;  /* 0x000000ffff197224 */ /* 0x000fe200078e0023 */
[----:B------:R-:W-:Y:S01]  /*27a0*/  MOV R4, R11 ;  /* 0x0000000b00047202 */ /* 0x000fe20000000f00 */
[----:B------:R-:W-:Y:S01]  /*27b0*/  IMAD.MOV.U32 R5, RZ, RZ, R31 ;  /* 0x000000ffff057224 */ /* 0x000fe200078e001f */
[----:B------:R-:W-:-:S07]  /*27c0*/  MOV R10, 0x27e0 ;  /* 0x000027e0000a7802 */ /* 0x000fce0000000f00 */
[----:B------:R-:W-:Y:S05]  /*27d0*/  CALL.REL.NOINC `($__internal_1_$__cuda_sm20_div_s64) ;  /* 0x00000038008c7944 */ /* 0x000fea0003c00000 */
[----:B------:R-:W-:Y:S02]  /*27e0*/  IMAD.MOV.U32 R34, RZ, RZ, R24 ;  /* 0x000000ffff227224 */ /* 0x000fe400078e0018 */
[----:B------:R-:W-:-:S07]  /*27f0*/  IMAD.MOV.U32 R35, RZ, RZ, R25 ;  /* 0x000000ffff237224 */ /* 0x000fce00078e0019 */
.L_x_67:
[----:B------:R-:W-:Y:S05]  /*2800*/  BSYNC.RECONVERGENT B0 ;  /* 0x0000000000007941 */ /* 0x000fea0003800200 */
.L_x_65:
[----:B------:R-:W-:-:S05]  /*2810*/  IADD3 R25, PT, PT, R0, -0x6, RZ ;  /* 0xfffffffa00197810 */ /* 0x000fca0007ffe0ff */
        /* <DEDUP_REMOVED lines=30> */
.L_x_69:
[----:B------:R-:W-:Y:S01]  /*2a00*/  IMAD.MOV.U32 R4, RZ, RZ, R11 ;  /* 0x000000ffff047224 */ /* 0x000fe200078e000b */
[----:B------:R-:W-:Y:S01]  /*2a10*/  MOV R28, R34 ;  /* 0x00000022001c7202 */ /* 0x000fe20000000f00 */
[----:B------:R-:W-:Y:S01]  /*2a20*/  IMAD.MOV.U32 R29, RZ, RZ, R35 ;  /* 0x000000ffff1d7224 */ /* 0x000fe200078e0023 */
[----:B------:R-:W-:-:S07]  /*2a30*/  MOV R8, 0x2a50 ;  /* 0x00002a5000087802 */ /* 0x000fce0000000f00 */
[----:B-----5:R-:W-:Y:S05]  /*2a40*/  CALL.REL.NOINC `($__internal_2_$__cuda_sm20_rem_s64) ;  /* 0x0000003c003c7944 */ /* 0x020fea0003c00000 */
.L_x_70:
[----:B------:R-:W-:Y:S05]  /*2a50*/  BSYNC.RECONVERGENT B0 ;  /* 0x0000000000007941 */ /* 0x000fea0003800200 */
.L_x_68:
        /* <DEDUP_REMOVED lines=32> */
.L_x_72:
        /* <DEDUP_REMOVED lines=8> */
.L_x_73:
[----:B------:R-:W-:Y:S05]  /*2ce0*/  BSYNC.RECONVERGENT B0 ;  /* 0x0000000000007941 */ /* 0x000fea0003800200 */
.L_x_71:
        /* <DEDUP_REMOVED lines=31> */
.L_x_75:
[----:B------:R-:W-:Y:S01]  /*2ee0*/  IMAD.MOV.U32 R4, RZ, RZ, R11 ;  /* 0x000000ffff047224 */ /* 0x000fe200078e000b */
[----:B------:R-:W-:Y:S01]  /*2ef0*/  MOV R29, R35 ;  /* 0x00000023001d7202 */ /* 0x000fe20000000f00 */
[----:B------:R-:W-:Y:S01]  /*2f00*/  IMAD.MOV.U32 R28, RZ, RZ, R34 ;  /* 0x000000ffff1c7224 */ /* 0x000fe200078e0022 */
[----:B------:R-:W-:-:S07]  /*2f10*/  MOV R8, 0x2f30 ;  /* 0x00002f3000087802 */ /* 0x000fce0000000f00 */
[----:B-----5:R-:W-:Y:S05]  /*2f20*/  CALL.REL.NOINC `($__internal_2_$__cuda_sm20_rem_s64) ;  /* 0x0000003800047944 */ /* 0x020fea0003c00000 */
.L_x_76:
[----:B------:R-:W-:Y:S05]  /*2f30*/  BSYNC.RECONVERGENT B0 ;  /* 0x0000000000007941 */ /* 0x000fea0003800200 */
.L_x_74:
        /* <DEDUP_REMOVED lines=29> */
[----:B------:R-:W-:Y:S01]  /*3110*/  @!P2 LOP3.LUT R24, RZ, R11, RZ, 0x33, !PT ;  /* 0x0000000bff18a212 */ /* 0x000fe200078e33ff */
[----:B------:R-:W-:Y:S06]  /*3120*/  BRA `(.L_x_79) ;  /* 0x0000000000187947 */ /* 0x000fec0003800000 */
.L_x_78:
[----:B------:R-:W-:Y:S01]  /*3130*/  MOV R24, R34 ;  /* 0x0000002200187202 */ /* 0x000fe20000000f00 */
[----:B------:R-:W-:Y:S01]  /*3140*/  IMAD.MOV.U32 R25, RZ, RZ, R35 ;  /* 0x000000ffff197224 */ /* 0x000fe200078e0023 */
[----:B------:R-:W-:Y:S01]  /*3150*/  MOV R4, R23 ;  /* 0x0000001700047202 */ /* 0x000fe20000000f00 */
[----:B------:R-:W-:Y:S01]  /*3160*/  IMAD.MOV.U32 R5, RZ, RZ, R11 ;  /* 0x000000ffff057224 */ /* 0x000fe200078e000b */
[----:B------:R-:W-:-:S07]  /*3170*/  MOV R10, 0x3190 ;  /* 0x00003190000a7802 */ /* 0x000fce0000000f00 */
[----:B------:R-:W-:Y:S05]  /*3180*/  CALL.REL.NOINC `($__internal_1_$__cuda_sm20_div_s64) ;  /* 0x0000003000207944 */ /* 0x000fea0003c00000 */
.L_x_79:
[----:B------:R-:W-:Y:S05]  /*3190*/  BSYNC.RECONVERGENT B0 ;  /* 0x0000000000007941 */ /* 0x000fea0003800200 */
.L_x_77:
[----:B------:R-:W-:Y:S01]  /*31a0*/  UIADD3 UR4, UPT, UPT, UR4, 0x8, URZ ;  /* 0x0000000804047890 */ /* 0x000fe2000fffe0ff */
[----:B------:R-:W-:Y:S01]  /*31b0*/  LOP3.LUT R4, R2, 0xfffffff8, RZ, 0xc0, !PT ;  /* 0xfffffff802047812 */ /* 0x000fe200078ec0ff */
[----:B------:R-:W-:-:S04]  /*31c0*/  VIADD R0, R0, 0xfffffff8 ;  /* 0xfffffff800007836 */ /* 0x000fc80000000000 */
[----:B------:R-:W-:-:S13]  /*31d0*/  ISETP.NE.AND P0, PT, R4, UR4, PT ;  /* 0x0000000404007c0c */ /* 0x000fda000bf05270 */
[----:B------:R-:W-:Y:S05]  /*31e0*/  @P0 BRA `(.L_x_80) ;  /* 0xffffffd800480947 */ /* 0x000fea000383ffff */
.L_x_31:
[----:B------:R-:W-:-:S13]  /*31f0*/  LOP3.LUT P0, R4, R2, 0x7, RZ, 0xc0, !PT ;  /* 0x0000000702047812 */ /* 0x000fda000780c0ff */
[----:B------:R-:W-:Y:S05]  /*3200*/  @!P0 BRA `(.L_x_27) ;  /* 0x0000002000388947 */ /* 0x000fea0003800000 */
[----:B------:R-:W-:-:S13]  /*3210*/  ISETP.GE.U32.AND P0, PT, R4, 0x4, PT ;  /* 0x000000040400780c */ /* 0x000fda0003f06070 */
[----:B------:R-:W-:Y:S05]  /*3220*/  @!P0 BRA `(.L_x_81) ;  /* 0x0000001000ec8947 */ /* 0x000fea0003800000 */
[----:B------:R-:W0:Y:S08]  /*3230*/  LDC.64 R4, c[0x0][0x3e0] ;  /* 0x0000f800ff047b82 */ /* 0x000e300000000a00 */
[----:B------:R-:W1:Y:S08]  /*3240*/  LDC.64 R12, c[0x0][0x3d0] ;  /* 0x0000f400ff0c7b82 */ /* 0x000e700000000a00 */
[----:B------:R-:W2:Y:S01]  /*3250*/  LDC.64 R14, c[0x0][0x3d8] ;  /* 0x0000f600ff0e7b82 */ /* 0x000ea20000000a00 */
[----:B0-----:R-:W-:-:S06]  /*3260*/  IMAD.WIDE.U32 R4, R0, 0x4, R4 ;  /* 0x0000000400047825 */ /* 0x001fcc00078e0004 */
[----:B------:R-:W1:Y:S02]  /*3270*/  LDG.E R5, desc[UR6][R4.64] ;  /* 0x0000000604057981 */ /* 0x000e64000c1e1900 */
[----:B-1----:R-:W-:-:S05]  /*3280*/  IMAD.WIDE R12, R5, 0x4, R12 ;  /* 0x00000004050c7825 */ /* 0x002fca00078e020c */
[----:B------:R-:W3:Y:S01]  /*3290*/  LDG.E R10, desc[UR6][R12.64] ;  /* 0x000000060c0a7981 */ /* 0x000ee2000c1e1900 */
[----:B--2---:R-:W-:-:S06]  /*32a0*/  IMAD.WIDE R14, R5, 0x8, R14 ;  /* 0x00000008050e7825 */ /* 0x004fcc00078e020e */
[----:B------:R-:W5:Y:S01]  /*32b0*/  LDG.E.64 R14, desc[UR6][R14.64] ;  /* 0x000000060e0e7981 */ /* 0x000f62000c1e1b00 */
[----:B------:R-:W-:Y:S01]  /*32c0*/  BSSY.RECONVERGENT B0, `(.L_x_82) ;  /* 0x000001e000007945 */ /* 0x000fe20003800200 */
[----:B---3--:R-:W-:-:S04]  /*32d0*/  SHF.R.S32.HI R4, RZ, 0x1f, R10 ;  /* 0x0000001fff047819 */ /* 0x008fc8000001140a */
[----:B-----5:R-:W-:-:S04]  /*32e0*/  LOP3.LUT R8, R25, R4, RZ, 0xfc, !PT ;  /* 0x0000000419087212 */ /* 0x020fc800078efcff */
        /* <DEDUP_REMOVED lines=13> */
[----:B------:R-:W-:Y:S02]  /*33c0*/  IMAD R9, R10, R5, R24 ;  /* 0x000000050a097224 */ /* 0x000fe400078e0218 */
[----:B------:R-:W-:-:S03]  /*33d0*/  HFMA2 R5, -RZ, RZ, 0, 0 ;  /* 0x00000000ff057431 */ /* 0x000fc600000001ff */
[----:B------:R-:W-:-:S13]  /*33e0*/  ISETP.GE.U32.AND P0, PT, R9, R10, PT ;  /* 0x0000000a0900720c */ /* 0x000fda0003f06070 */
[----:B------:R-:W-:-:S04]  /*33f0*/  @P0 IADD3 R9, PT, PT, -R10, R9, RZ ;  /* 0x000000090a090210 */ /* 0x000fc80007ffe1ff */
[----:B------:R-:W-:-:S13]  /*3400*/  ISETP.GE.U32.AND P0, PT, R9, R10, PT ;  /* 0x0000000a0900720c */ /* 0x000fda0003f06070 */
[----:B------:R-:W-:Y:S01]  /*3410*/  @P0 IMAD.IADD R9, R9, 0x1, -R10 ;  /* 0x0000000109090824 */ /* 0x000fe200078e0a0a */
[----:B------:R-:W-:-:S05]  /*3420*/  @!P1 LOP3.LUT R9, RZ, R10, RZ, 0x33, !PT ;  /* 0x0000000aff099212 */ /* 0x000fca00078e33ff */
[----:B------:R-:W-:Y:S01]  /*3430*/  IMAD.MOV.U32 R4, RZ, RZ, R9 ;  /* 0x000000ffff047224 */ /* 0x000fe200078e0009 */
[----:B------:R-:W-:Y:S06]  /*3440*/  BRA `(.L_x_84) ;  /* 0x0000000000147947 */ /* 0x000fec0003800000 */
.L_x_83:
[----:B------:R-:W-:Y:S01]  /*3450*/  IMAD.MOV.U32 R5, RZ, RZ, R10 ;  /* 0x000000ffff057224 */ /* 0x000fe200078e000a */
[----:B------:R-:W-:Y:S01]  /*3460*/  MOV R29, R25 ;  /* 0x00000019001d7202 */ /* 0x000fe20000000f00 */
[----:B------:R-:W-:Y:S01]  /*3470*/  IMAD.MOV.U32 R28, RZ, RZ, R24 ;  /* 0x000000ffff1c7224 */ /* 0x000fe200078e0018 */
[----:B------:R-:W-:-:S07]  /*3480*/  MOV R8, 0x34a0 ;  /* 0x000034a000087802 */ /* 0x000fce0000000f00 */
[----:B------:R-:W-:Y:S05]  /*3490*/  CALL.REL.NOINC `($__internal_2_$__cuda_sm20_rem_s64) ;  /* 0x0000003000a87944 */ /* 0x000fea0003c00000 */
.L_x_84:
[----:B------:R-:W-:Y:S05]  /*34a0*/  BSYNC.RECONVERGENT B0 ;  /* 0x0000000000007941 */ /* 0x000fea0003800200 */
.L_x_82:
[----:B------:R-:W-:-:S04]  /*34b0*/  LEA R8, P0, R4, R14, 0x2 ;  /* 0x0000000e04087211 */ /* 0x000fc800078010ff */
        /* <DEDUP_REMOVED lines=31> */
.L_x_86:
[----:B------:R-:W-:Y:S01]  /*36b0*/  IMAD.MOV.U32 R5, RZ, RZ, R13 ;  /* 0x000000ffff057224 */ /* 0x000fe200078e000d */
[----:B------:R-:W-:Y:S01]  /*36c0*/  MOV R10, 0x36f0 ;  /* 0x000036f0000a7802 */ /* 0x000fe20000000f00 */
[----:B------:R-:W-:-:S07]  /*36d0*/  IMAD.MOV.U32 R4, RZ, RZ, R14 ;  /* 0x000000ffff047224 */ /* 0x000fce00078e000e */
[----:B------:R-:W-:Y:S05]  /*36e0*/  CALL.REL.NOINC `($__internal_1_$__cuda_sm20_div_s64) ;  /* 0x0000002800c87944 */ /* 0x000fea0003c00000 */
.L_x_87:
[----:B------:R-:W-:Y:S05]  /*36f0*/  BSYNC.RECONVERGENT B0 ;  /* 0x0000000000007941 */ /* 0x000fea0003800200 */
.L_x_85:
[----:B------:R-:W0:Y:S01]  /*3700*/  LDC.64 R4, c[0x0][0x3e0] ;  /* 0x0000f800ff047b82 */ /* 0x000e220000000a00 */
[----:B------:R-:W-:-:S07]  /*3710*/  IADD3 R13, PT, PT, R0, -0x1, RZ ;  /* 0xffffffff000d7810 */ /* 0x000fce0007ffe0ff */
        /* <DEDUP_REMOVED lines=27> */
[----:B------:R-:W-:-:S05]  /*38d0*/  @P0 IMAD.IADD R9, R9, 0x1, -R10 ;  /* 0x0000000109090824 */ /* 0x000fca00078e0a0a */
[----:B------:R-:W-:-:S13]  /*38e0*/  ISETP.GE.U32.AND P0, PT, R9, R10, PT ;  /* 0x0000000a0900720c */ /* 0x000fda0003f06070 */
[----:B------:R-:W-:Y:S02]  /*38f0*/  @P0 IADD3 R9, PT, PT, -R10, R9, RZ ;  /* 0x000000090a090210 */ /* 0x000fe40007ffe1ff */
[----:B------:R-:W-:-:S05]  /*3900*/  @!P1 LOP3.LUT R9, RZ, R10, RZ, 0x33, !PT ;  /* 0x0000000aff099212 */ /* 0x000fca00078e33ff */
[----:B------:R-:W-:Y:S01]  /*3910*/  IMAD.MOV.U32 R4, RZ, RZ, R9 ;  /* 0x000000ffff047224 */ /* 0x000fe200078e0009 */
[----:B------:R-:W-:Y:S06]  /*3920*/  BRA `(.L_x_90) ;  /* 0x0000000000187947 */ /* 0x000fec0003800000 */
.L_x_89:
[----:B------:R-:W-:Y:S01]  /*3930*/  MOV R5, R10 ;  /* 0x0000000a00057202 */ /* 0x000fe20000000f00 */
[----:B------:R-:W-:Y:S01]  /*3940*/  IMAD.MOV.U32 R4, RZ, RZ, R9 ;  /* 0x000000ffff047224 */ /* 0x000fe200078e0009 */
[----:B------:R-:W-:Y:S01]  /*3950*/  MOV R29, R25 ;  /* 0x00000019001d7202 */ /* 0x000fe20000000f00 */
[----:B------:R-:W-:Y:S01]  /*3960*/  IMAD.MOV.U32 R28, RZ, RZ, R24 ;  /* 0x000000ffff1c7224 */ /* 0x000fe200078e0018 */
[----:B------:R-:W-:-:S07]  /*3970*/  MOV R8, 0x3990 ;  /* 0x0000399000087802 */ /* 0x000fce0000000f00 */
[----:B-----5:R-:W-:Y:S05]  /*3980*/  CALL.REL.NOINC `($__internal_2_$__cuda_sm20_rem_s64) ;  /* 0x0000002c006c7944 */ /* 0x020fea0003c00000 */
.L_x_90:
[----:B------:R-:W-:Y:S05]  /*3990*/  BSYNC.RECONVERGENT B0 ;  /* 0x0000000000007941 */ /* 0x000fea0003800200 */
.L_x_88:
        /* <DEDUP_REMOVED lines=32> */
.L_x_92:
[----:B------:R-:W-:Y:S01]  /*3ba0*/  IMAD.MOV.U32 R5, RZ, RZ, R15 ;  /* 0x000000ffff057224 */ /* 0x000fe200078e000f */
[----:B------:R-:W-:Y:S01]  /*3bb0*/  MOV R10, 0x3be0 ;  /* 0x00003be0000a7802 */ /* 0x000fe20000000f00 */
[----:B------:R-:W-:-:S07]  /*3bc0*/  IMAD.MOV.U32 R4, RZ, RZ, R11 ;  /* 0x000000ffff047224 */ /* 0x000fce00078e000b */
[----:B------:R-:W-:Y:S05]  /*3bd0*/  CALL.REL.NOINC `($__internal_1_$__cuda_sm20_div_s64) ;  /* 0x00000024008c7944 */ /* 0x000fea0003c00000 */
.L_x_93:
[----:B------:R-:W-:Y:S05]  /*3be0*/  BSYNC.RECONVERGENT B0 ;  /* 0x0000000000007941 */ /* 0x000fea0003800200 */
.L_x_91:
        /* <DEDUP_REMOVED lines=35> */
.L_x_95:
[----:B------:R-:W-:Y:S01]  /*3e20*/  MOV R5, R10 ;  /* 0x0000000a00057202 */ /* 0x000fe20000000f00 */
[----:B------:R-:W-:Y:S01]  /*3e30*/  IMAD.MOV.U32 R4, RZ, RZ, R9 ;  /* 0x000000ffff047224 */ /* 0x000fe200078e0009 */
[----:B------:R-:W-:Y:S01]  /*3e40*/  MOV R29, R25 ;  /* 0x00000019001d7202 */ /* 0x000fe20000000f00 */
[----:B------:R-:W-:Y:S01]  /*3e50*/  IMAD.MOV.U32 R28, RZ, RZ, R24 ;  /* 0x000000ffff1c7224 */ /* 0x000fe200078e0018 */
[----:B------:R-:W-:-:S07]  /*3e60*/  MOV R8, 0x3e80 ;  /* 0x00003e8000087802 */ /* 0x000fce0000000f00 */
[----:B-----5:R-:W-:Y:S05]  /*3e70*/  CALL.REL.NOINC `($__internal_2_$__cuda_sm20_rem_s64) ;  /* 0x0000002800307944 */ /* 0x020fea0003c00000 */
.L_x_96:
[----:B------:R-:W-:Y:S05]  /*3e80*/  BSYNC.RECONVERGENT B0 ;  /* 0x0000000000007941 */ /* 0x000fea0003800200 */
.L_x_94:
        /* <DEDUP_REMOVED lines=32> */
.L_x_98:
[----:B------:R-:W-:Y:S01]  /*4090*/  IMAD.MOV.U32 R5, RZ, RZ, R15 ;  /* 0x000000ffff057224 */ /* 0x000fe200078e000f */
[----:B------:R-:W-:Y:S01]  /*40a0*/  MOV R10, 0x40d0 ;  /* 0x000040d0000a7802 */ /* 0x000fe20000000f00 */
[----:B------:R-:W-:-:S07]  /*40b0*/  IMAD.MOV.U32 R4, RZ, RZ, R11 ;  /* 0x000000ffff047224 */ /* 0x000fce00078e000b */
[----:B------:R-:W-:Y:S05]  /*40c0*/  CALL.REL.NOINC `($__internal_1_$__cuda_sm20_div_s64) ;  /* 0x0000002000507944 */ /* 0x000fea0003c00000 */
.L_x_99:
[----:B------:R-:W-:Y:S05]  /*40d0*/  BSYNC.RECONVERGENT B0 ;  /* 0x0000000000007941 */ /* 0x000fea0003800200 */
.L_x_97:
        /* <DEDUP_REMOVED lines=35> */
.L_x_101:
[----:B------:R-:W-:Y:S01]  /*4310*/  MOV R5, R10 ;  /* 0x0000000a00057202 */ /* 0x000fe20000000f00 */
[----:B------:R-:W-:Y:S01]  /*4320*/  IMAD.MOV.U32 R4, RZ, RZ, R9 ;  /* 0x000000ffff047224 */ /* 0x000fe200078e0009 */
[----:B------:R-:W-:Y:S01]  /*4330*/  MOV R29, R25 ;  /* 0x00000019001d7202 */ /* 0x000fe20000000f00 */
[----:B------:R-:W-:Y:S01]  /*4340*/  IMAD.MOV.U32 R28, RZ, RZ, R24 ;  /* 0x000000ffff1c7224 */ /* 0x000fe200078e0018 */
[----:B------:R-:W-:-:S07]  /*4350*/  MOV R8, 0x4370 ;  /* 0x0000437000087802 */ /* 0x000fce0000000f00 */
[----:B-----5:R-:W-:Y:S05]  /*4360*/  CALL.REL.NOINC `($__internal_2_$__cuda_sm20_rem_s64) ;  /* 0x0000002000f47944 */ /* 0x020fea0003c00000 */
.L_x_102:
[----:B------:R-:W-:Y:S05]  /*4370*/  BSYNC.RECONVERGENT B0 ;  /* 0x0000000000007941 */ /* 0x000fea0003800200 */
.L_x_100:
        /* <DEDUP_REMOVED lines=29> */
[----:B------:R-:W-:-:S04]  /*4550*/  @!P2 LOP3.LUT R5, RZ, R15, RZ, 0x33, !PT ;  /* 0x0000000fff05a212 */ /* 0x000fc800078e33ff */
[----:B------:R-:W-:Y:S01]  /*4560*/  MOV R24, R5 ;  /* 0x0000000500187202 */ /* 0x000fe20000000f00 */
[----:B------:R-:W-:Y:S06]  /*4570*/  BRA `(.L_x_105) ;  /* 0x0000000000107947 */ /* 0x000fec0003800000 */
.L_x_104:
[----:B------:R-:W-:Y:S01]  /*4580*/  IMAD.MOV.U32 R5, RZ, RZ, R15 ;  /* 0x000000ffff057224 */ /* 0x000fe200078e000f */
[----:B------:R-:W-:Y:S01]  /*4590*/  MOV R10, 0x45c0 ;  /* 0x000045c0000a7802 */ /* 0x000fe20000000f00 */
[----:B------:R-:W-:-:S07]  /*45a0*/  IMAD.MOV.U32 R4, RZ, RZ, R11 ;  /* 0x000000ffff047224 */ /* 0x000fce00078e000b */
[----:B------:R-:W-:Y:S05]  /*45b0*/  CALL.REL.NOINC `($__internal_1_$__cuda_sm20_div_s64) ;  /* 0x0000001c00147944 */ /* 0x000fea0003c00000 */
.L_x_105:
[----:B------:R-:W-:Y:S05]  /*45c0*/  BSYNC.RECONVERGENT B0 ;  /* 0x0000000000007941 */ /* 0x000fea0003800200 */
.L_x_103:
[----:B------:R-:W-:-:S07]  /*45d0*/  IADD3 R0, PT, PT, R0, -0x4, RZ ;  /* 0xfffffffc00007810 */ /* 0x000fce0007ffe0ff */
.L_x_81:
[----:B------:R-:W-:-:S13]  /*45e0*/  LOP3.LUT P0, R2, R2, 0x3, RZ, 0xc0, !PT ;  /* 0x0000000302027812 */ /* 0x000fda000780c0ff */
[----:B------:R-:W-:Y:S05]  /*45f0*/  @!P0 BRA `(.L_x_27) ;  /* 0x0000000c003c8947 */ /* 0x000fea0003800000 */
[----:B------:R-:W-:-:S13]  /*4600*/  ISETP.NE.AND P0, PT, R2, 0x1, PT ;  /* 0x000000010200780c */ /* 0x000fda0003f05270 */
        /* <DEDUP_REMOVED lines=35> */
.L_x_108:
[----:B------:R-:W-:Y:S01]  /*4840*/  MOV R5, R11 ;  /* 0x0000000b00057202 */ /* 0x000fe20000000f00 */
[----:B------:R-:W-:Y:S01]  /*4850*/  IMAD.MOV.U32 R28, RZ, RZ, R24 ;  /* 0x000000ffff1c7224 */ /* 0x000fe200078e0018 */
[----:B------:R-:W-:Y:S01]  /*4860*/  MOV R8, 0x4890 ;  /* 0x0000489000087802 */ /* 0x000fe20000000f00 */
[----:B------:R-:W-:-:S07]  /*4870*/  IMAD.MOV.U32 R29, RZ, RZ, R25 ;  /* 0x000000ffff1d7224 */ /* 0x000fce00078e0019 */
[----:B------:R-:W-:Y:S05]  /*4880*/  CALL.REL.NOINC `($__internal_2_$__cuda_sm20_rem_s64) ;  /* 0x0000001c00ac7944 */ /* 0x000fea0003c00000 */
.L_x_109:
[----:B------:R-:W-:Y:S05]  /*4890*/  BSYNC.RECONVERGENT B0 ;  /* 0x0000000000007941 */ /* 0x000fea0003800200 */
.L_x_107:
        /* <DEDUP_REMOVED lines=32> */
.L_x_111:
[----:B------:R-:W-:Y:S01]  /*4aa0*/  IMAD.MOV.U32 R4, RZ, RZ, R10 ;  /* 0x000000ffff047224 */ /* 0x000fe200078e000a */
[----:B------:R-:W-:Y:S02]  /*4ab0*/  MOV R5, R13 ;  /* 0x0000000d00057202 */ /* 0x000fe40000000f00 */
[----:B------:R-:W-:-:S07]  /*4ac0*/  MOV R10, 0x4ae0 ;  /* 0x00004ae0000a7802 */ /* 0x000fce0000000f00 */
[----:B------:R-:W-:Y:S05]  /*4ad0*/  CALL.REL.NOINC `($__internal_1_$__cuda_sm20_div_s64) ;  /* 0x0000001400cc7944 */ /* 0x000fea0003c00000 */
.L_x_112:
[----:B------:R-:W-:Y:S05]  /*4ae0*/  BSYNC.RECONVERGENT B0 ;  /* 0x0000000000007941 */ /* 0x000fea0003800200 */
.L_x_110:
[----:B------:R-:W0:Y:S01]  /*4af0*/  LDC.64 R4, c[0x0][0x3e0] ;  /* 0x0000f800ff047b82 */ /* 0x000e220000000a00 */
[----:B------:R-:W-:-:S07]  /*4b00*/  VIADD R13, R0, 0xffffffff ;  /* 0xffffffff000d7836 */ /* 0x000fce0000000000 */
        /* <DEDUP_REMOVED lines=24> */
[----:B------:R-:W-:Y:S02]  /*4c90*/  IMAD R8, R11, R5, R24 ;  /* 0x000000050b087224 */ /* 0x000fe400078e0218 */
[----:B------:R-:W-:-:S03]  /*4ca0*/  IMAD.MOV.U32 R5, RZ, RZ, RZ ;  /* 0x000000ffff057224 */ /* 0x000fc600078e00ff */
[----:B------:R-:W-:-:S13]  /*4cb0*/  ISETP.GE.U32.AND P0, PT, R8, R11, PT ;  /* 0x0000000b0800720c */ /* 0x000fda0003f06070 */
[----:B------:R-:W-:-:S05]  /*4cc0*/  @P0 IMAD.IADD R8, R8, 0x1, -R11 ;  /* 0x0000000108080824 */ /* 0x000fca00078e0a0b */
[----:B------:R-:W-:-:S13]  /*4cd0*/  ISETP.GE.U32.AND P0, PT, R8, R11, PT ;  /* 0x0000000b0800720c */ /* 0x000fda0003f06070 */
[----:B------:R-:W-:Y:S01]  /*4ce0*/  @P0 IMAD.IADD R8, R8, 0x1, -R11 ;  /* 0x0000000108080824 */ /* 0x000fe200078e0a0b */
[----:B------:R-:W-:-:S04]  /*4cf0*/  @!P1 LOP3.LUT R8, RZ, R11, RZ, 0x33, !PT ;  /* 0x0000000bff089212 */ /* 0x000fc800078e33ff */
[----:B------:R-:W-:Y:S01]  /*4d00*/  MOV R4, R8 ;  /* 0x0000000800047202 */ /* 0x000fe20000000f00 */
[----:B------:R-:W-:Y:S06]  /*4d10*/  BRA `(.L_x_115) ;  /* 0x0000000000187947 */ /* 0x000fec0003800000 */
.L_x_114:
[----:B------:R-:W-:Y:S01]  /*4d20*/  IMAD.MOV.U32 R5, RZ, RZ, R11 ;  /* 0x000000ffff057224 */ /* 0x000fe200078e000b */
[----:B------:R-:W-:Y:S01]  /*4d30*/  MOV R4, R9 ;  /* 0x0000000900047202 */ /* 0x000fe20000000f00 */
[----:B------:R-:W-:Y:S01]  /*4d40*/  IMAD.MOV.U32 R28, RZ, RZ, R24 ;  /* 0x000000ffff1c7224 */ /* 0x000fe200078e0018 */
[----:B------:R-:W-:Y:S01]  /*4d50*/  MOV R8, 0x4d80 ;  /* 0x00004d8000087802 */ /* 0x000fe20000000f00 */
[----:B------:R-:W-:-:S07]  /*4d60*/  IMAD.MOV.U32 R29, RZ, RZ, R25 ;  /* 0x000000ffff1d7224 */ /* 0x000fce00078e0019 */
[----:B-----5:R-:W-:Y:S05]  /*4d70*/  CALL.REL.NOINC `($__internal_2_$__cuda_sm20_rem_s64) ;  /* 0x0000001800707944 */ /* 0x020fea0003c00000 */
.L_x_115:
[----:B------:R-:W-:Y:S05]  /*4d80*/  BSYNC.RECONVERGENT B0 ;  /* 0x0000000000007941 */ /* 0x000fea0003800200 */
.L_x_113:
        /* <DEDUP_REMOVED lines=32> */
.L_x_117:
[----:B------:R-:W-:Y:S01]  /*4f90*/  MOV R5, R15 ;  /* 0x0000000f00057202 */ /* 0x000fe20000000f00 */
[----:B------:R-:W-:Y:S01]  /*4fa0*/  IMAD.MOV.U32 R4, RZ, RZ, R11 ;  /* 0x000000ffff047224 */ /* 0x000fe200078e000b */
[----:B------:R-:W-:-:S07]  /*4fb0*/  MOV R10, 0x4fd0 ;  /* 0x00004fd0000a7802 */ /* 0x000fce0000000f00 */
[----:B------:R-:W-:Y:S05]  /*4fc0*/  CALL.REL.NOINC `($__internal_1_$__cuda_sm20_div_s64) ;  /* 0x0000001000907944 */ /* 0x000fea0003c00000 */
.L_x_118:
[----:B------:R-:W-:Y:S05]  /*4fd0*/  BSYNC.RECONVERGENT B0 ;  /* 0x0000000000007941 */ /* 0x000fea0003800200 */
.L_x_116:
[----:B------:R-:W-:-:S07]  /*4fe0*/  VIADD R0, R0, 0xfffffffe ;  /* 0xfffffffe00007836 */ /* 0x000fce0000000000 */
.L_x_106:
[----:B------:R-:W-:-:S04]  /*4ff0*/  LOP3.LUT R2, R3, 0x1, RZ, 0xc0, !PT ;  /* 0x0000000103027812 */ /* 0x000fc800078ec0ff */
[----:B------:R-:W-:-:S13]  /*5000*/  ISETP.NE.U32.AND P0, PT, R2, 0x1, PT ;  /* 0x000000010200780c */ /* 0x000fda0003f05070 */
        /* <DEDUP_REMOVED lines=35> */
.L_x_120:
[----:B------:R-:W-:Y:S01]  /*5240*/  IMAD.MOV.U32 R28, RZ, RZ, R24 ;  /* 0x000000ffff1c7224 */ /* 0x000fe200078e0018 */
[----:B------:R-:W-:Y:S01]  /*5250*/  MOV R29, R25 ;  /* 0x00000019001d7202 */ /* 0x000fe20000000f00 */
[----:B------:R-:W-:Y:S01]  /*5260*/  IMAD.MOV.U32 R5, RZ, RZ, R11 ;  /* 0x000000ffff057224 */ /* 0x000fe200078e000b */
[----:B------:R-:W-:-:S07]  /*5270*/  MOV R8, 0x5290 ;  /* 0x0000529000087802 */ /* 0x000fce0000000f00 */
[----:B------:R-:W-:Y:S05]  /*5280*/  CALL.REL.NOINC `($__internal_2_$__cuda_sm20_rem_s64) ;  /* 0x00000014002c7944 */ /* 0x000fea0003c00000 */
.L_x_121:
[----:B------:R-:W-:Y:S05]  /*5290*/  BSYNC.RECONVERGENT B0 ;  /* 0x0000000000007941 */ /* 0x000fea0003800200 */
.L_x_119:
[----:B------:R-:W-:-:S04]  /*52a0*/  LEA R8, P0, R4, R2, 0x2 ;  /* 0x0000000204087211 */ /* 0x000fc800078010ff */
[----:B------:R-:W-:-:S06]  /*52b0*/  LEA.HI.X R9, R4, R3, R5, 0x2, P0 ;  /* 0x0000000304097211 */ /* 0x000fcc00000f1405 */
[----:B------:R-:W2:Y:S01]  /*52c0*/  LDG.E R9, desc[UR6][R8.64] ;  /* 0x0000000608097981 */ /* 0x000ea2000c1e1900 */
[----:B------:R-:W-:-:S05]  /*52d0*/  IMAD.WIDE.U32 R2, R0, 0x4, R18 ;  /* 0x0000000400027825 */ /* 0x000fca00078e0012 */
[----:B--2---:R0:W-:Y:S02]  /*52e0*/  STG.E desc[UR6][R2.64], R9 ;  /* 0x0000000902007986 */ /* 0x0041e4000c101906 */
.L_x_27:
[----:B0-----:R-:W0:Y:S02]  /*52f0*/  LDC.64 R8, c[0x0][0x380] ;  /* 0x0000e000ff087b82 */ /* 0x001e240000000a00 */
[----:B0-----:R-:W2:Y:S04]  /*5300*/  LDG.E.64 R2, desc[UR6][R8.64+0x18] ;  /* 0x0000180608027981 */ /* 0x001ea8000c1e1b00 */
[----:B------:R-:W3:Y:S01]  /*5310*/  LDG.E.64 R4, desc[UR6][R8.64] ;  /* 0x0000000608047981 */ /* 0x000ee2000c1e1b00 */
[----:B--2---:R-:W-:-:S04]  /*5320*/  ISETP.NE.U32.AND P0, PT, R2, RZ, PT ;  /* 0x000000ff0200720c */ /* 0x004fc80003f05070 */
[----:B------:R-:W-:Y:S02]  /*5330*/  ISETP.NE.AND.EX P0, PT, R3, RZ, PT, P0 ;  /* 0x000000ff0300720c */ /* 0x000fe40003f05300 */
[----:B---3--:R-:W-:-:S05]  /*5340*/  IADD3 R13, P1, PT, R7, R4, RZ ;  /* 0x00000004070d7210 */ /* 0x008fca0007f3e0ff */
[----:B------:R-:W-:-:S06]  /*5350*/  IMAD.X R6, R5, 0x1, R6, P1 ;  /* 0x0000000105067824 */ /* 0x000fcc00008e0606 */
        /* <DEDUP_REMOVED lines=15> */
[----:B------:R-:W-:Y:S01]  /*5450*/  IMAD.MOV.U32 R6, RZ, RZ, RZ ;  /* 0x000000ffff067224 */ /* 0x000fe200078e00ff */
        /* <DEDUP_REMOVED lines=10> */
.L_x_123:
[----:B------:R-:W-:Y:S01]  /*5500*/  MOV R5, R2 ;  /* 0x0000000200057202 */ /* 0x000fe20000000f00 */
[----:B------:R-:W-:Y:S01]  /*5510*/  IMAD.MOV.U32 R4, RZ, RZ, R3 ;  /* 0x000000ffff047224 */ /* 0x000fe200078e0003 */
[----:B-----5:R-:W-:Y:S01]  /*5520*/  MOV R25, R6 ;  /* 0x0000000600197202 */ /* 0x020fe20000000f00 */
[----:B------:R-:W-:Y:S01]  /*5530*/  IMAD.MOV.U32 R24, RZ, RZ, R13 ;  /* 0x000000ffff187224 */ /* 0x000fe200078e000d */
[----:B------:R-:W-:-:S07]  /*5540*/  MOV R10, 0x5560 ;  /* 0x00005560000a7802 */ /* 0x000fce0000000f00 */
[----:B------:R-:W-:Y:S05]  /*5550*/  CALL.REL.NOINC `($__internal_1_$__cuda_sm20_div_s64) ;  /* 0x0000000c002c7944 */ /* 0x000fea0003c00000 */
[----:B------:R-:W-:Y:S02]  /*5560*/  IMAD.MOV.U32 R13, RZ, RZ, R24 ;  /* 0x000000ffff0d7224 */ /* 0x000fe400078e0018 */
[----:B------:R-:W-:-:S07]  /*5570*/  IMAD.MOV.U32 R6, RZ, RZ, R25 ;  /* 0x000000ffff067224 */ /* 0x000fce00078e0019 */
.L_x_124:
[----:B------:R-:W-:Y:S05]  /*5580*/  BSYNC.RECONVERGENT B0 ;  /* 0x0000000000007941 */ /* 0x000fea0003800200 */
.L_x_122:
        /* <DEDUP_REMOVED lines=9> */
[----:B------:R-:W-:Y:S01]  /*5620*/  IMAD.MOV.U32 R5, RZ, RZ, R0 ;  /* 0x000000ffff057224 */ /* 0x000fe200078e0000 */
[----:B------:R-:W1:Y:S06]  /*5630*/  LDCU.64 UR4, c[0x0][0x3e0] ;  /* 0x00007c00ff0477ac */ /* 0x000e6c0008000a00 */
[----:B------:R-:W2:Y:S02]  /*5640*/  LDC.64 R16, c[0x0][0x3d8] ;  /* 0x0000f600ff107b82 */ /* 0x000ea40000000a00 */
.L_x_132:
[C---:B------:R-:W-:Y:S01]  /*5650*/  IMAD.SHL.U32 R3, R5.reuse, 0x4, RZ ;  /* 0x0000000405037824 */ /* 0x040fe200078e00ff */
[----:B------:R-:W-:-:S04]  /*5660*/  SHF.L.U64.HI R7, R5, 0x2, R8 ;  /* 0x0000000205077819 */ /* 0x000fc80000010208 */
[----:B-1----:R-:W-:-:S04]  /*5670*/  IADD3 R4, P0, PT, R3, UR4, RZ ;  /* 0x0000000403047c10 */ /* 0x002fc8000ff1e0ff */
[----:B------:R-:W-:-:S06]  /*5680*/  IADD3.X R5, PT, PT, R7, UR5, RZ, P0, !PT ;  /* 0x0000000507057c10 */ /* 0x000fcc00087fe4ff */
[----:B------:R-:W0:Y:S02]  /*5690*/  LDG.E R5, desc[UR6][R4.64] ;  /* 0x0000000604057981 */ /* 0x000e24000c1e1900 */
[----:B0----5:R-:W-:-:S05]  /*56a0*/  IMAD.WIDE R24, R5, 0x4, R14 ;  /* 0x0000000405187825 */ /* 0x021fca00078e020e */
        /* <DEDUP_REMOVED lines=22> */
[----:B------:R-:W-:-:S05]  /*5810*/  @P0 IMAD.IADD R8, R8, 0x1, -R11 ;  /* 0x0000000108080824 */ /* 0x000fca00078e0a0b */
[----:B------:R-:W-:-:S13]  /*5820*/  ISETP.GE.U32.AND P0, PT, R8, R11, PT ;  /* 0x0000000b0800720c */ /* 0x000fda0003f06070 */
[----:B------:R-:W-:Y:S01]  /*5830*/  @P0 IMAD.IADD R8, R8, 0x1, -R11 ;  /* 0x0000000108080824 */ /* 0x000fe200078e0a0b */
[----:B------:R-:W-:-:S04]  /*5840*/  @!P1 LOP3.LUT R8, RZ, R11, RZ, 0x33, !PT ;  /* 0x0000000bff089212 */ /* 0x000fc800078e33ff */
[----:B------:R-:W-:Y:S01]  /*5850*/  MOV R4, R8 ;  /* 0x0000000800047202 */ /* 0x000fe20000000f00 */
[----:B------:R-:W-:Y:S06]  /*5860*/  BRA `(.L_x_128) ;  /* 0x0000000000187947 */ /* 0x000fec0003800000 */
.L_x_127:
[----:B------:R-:W-:Y:S01]  /*5870*/  IMAD.MOV.U32 R5, RZ, RZ, R11 ;  /* 0x000000ffff057224 */ /* 0x000fe200078e000b */
[----:B------:R-:W-:Y:S01]  /*5880*/  MOV R4, R9 ;  /* 0x0000000900047202 */ /* 0x000fe20000000f00 */
[----:B------:R-:W-:Y:S01]  /*5890*/  IMAD.MOV.U32 R28, RZ, RZ, R13 ;  /* 0x000000ffff1c7224 */ /* 0x000fe200078e000d */
[----:B------:R-:W-:Y:S01]  /*58a0*/  MOV R8, 0x58d0 ;  /* 0x000058d000087802 */ /* 0x000fe20000000f00 */
[----:B------:R-:W-:-:S07]  /*58b0*/  IMAD.MOV.U32 R29, RZ, RZ, R6 ;  /* 0x000000ffff1d7224 */ /* 0x000fce00078e0006 */
[----:B-----5:R-:W-:Y:S05]  /*58c0*/  CALL.REL.NOINC `($__internal_2_$__cuda_sm20_rem_s64) ;  /* 0x0000000c009c7944 */ /* 0x020fea0003c00000 */
.L_x_128:
[----:B------:R-:W-:Y:S05]  /*58d0*/  BSYNC.RECONVERGENT B0 ;  /* 0x0000000000007941 */ /* 0x000fea0003800200 */
.L_x_126:
[----:B-----5:R-:W-:-:S04]  /*58e0*/  LEA R8, P0, R4, R30, 0x2 ;  /* 0x0000001e04087211 */ /* 0x020fc800078010ff */
[----:B------:R-:W-:-:S06]  /*58f0*/  LEA.HI.X R9, R4, R31, R5, 0x2, P0 ;  /* 0x0000001f04097211 */ /* 0x000fcc00000f1405 */
[----:B------:R-:W2:Y:S01]  /*5900*/  LDG.E R9, desc[UR6][R8.64] ;  /* 0x0000000608097981 */ /* 0x000ea2000c1e1900 */
[----:B------:R-:W-:-:S04]  /*5910*/  IADD3 R2, P0, PT, R18, R3, RZ ;  /* 0x0000000312027210 */ /* 0x000fc80007f1e0ff */
[----:B------:R-:W-:-:S05]  /*5920*/  IADD3.X R3, PT, PT, R19, R7, RZ, P0, !PT ;  /* 0x0000000713037210 */ /* 0x000fca00007fe4ff */
        /* <DEDUP_REMOVED lines=28> */
.L_x_130:
[----:B------:R-:W-:Y:S01]  /*5af0*/  MOV R5, R10 ;  /* 0x0000000a00057202 */ /* 0x000fe20000000f00 */
[----:B------:R-:W-:Y:S01]  /*5b00*/  IMAD.MOV.U32 R24, RZ, RZ, R13 ;  /* 0x000000ffff187224 */ /* 0x000fe200078e000d */
[----:B------:R-:W-:Y:S01]  /*5b10*/  MOV R10, 0x5b50 ;  /* 0x00005b50000a7802 */ /* 0x000fe20000000f00 */
[----:B------:R-:W-:Y:S02]  /*5b20*/  IMAD.MOV.U32 R25, RZ, RZ, R6 ;  /* 0x000000ffff197224 */ /* 0x000fe400078e0006 */
[----:B------:R-:W-:-:S07]  /*5b30*/  IMAD.MOV.U32 R4, RZ, RZ, R7 ;  /* 0x000000ffff047224 */ /* 0x000fce00078e0007 */
[----:B------:R-:W-:Y:S05]  /*5b40*/  CALL.REL.NOINC `($__internal_1_$__cuda_sm20_div_s64) ;  /* 0x0000000400b07944 */ /* 0x000fea0003c00000 */
[----:B------:R-:W-:Y:S01]  /*5b50*/  IMAD.MOV.U32 R13, RZ, RZ, R24 ;  /* 0x000000ffff0d7224 */ /* 0x000fe200078e0018 */
[----:B------:R-:W-:-:S07]  /*5b60*/  MOV R6, R25 ;  /* 0x0000001900067202 */ /* 0x000fce0000000f00 */
.L_x_131:
[----:B------:R-:W-:Y:S05]  /*5b70*/  BSYNC.RECONVERGENT B0 ;  /* 0x0000000000007941 */ /* 0x000fea0003800200 */
.L_x_129:
[----:B------:R-:W0:Y:S02]  /*5b80*/  LDC.64 R2, c[0x0][0x380] ;  /* 0x0000e000ff027b82 */ /* 0x000e240000000a00 */
[----:B0-----:R-:W2:Y:S01]  /*5b90*/  LDG.E.64 R2, desc[UR6][R2.64+0x10] ;  /* 0x0000100602027981 */ /* 0x001ea2000c1e1b00 */
[----:B------:R-:W-:-:S04]  /*5ba0*/  VIADD R5, R0, 0x1 ;  /* 0x0000000100057836 */ /* 0x000fc80000000000 */
[--C-:B------:R-:W-:Y:S01]  /*5bb0*/  IMAD.MOV.U32 R0, RZ, RZ, R5.reuse ;  /* 0x000000ffff007224 */ /* 0x100fe200078e0005 */
[----:B------:R-:W-:Y:S02]  /*5bc0*/  SHF.R.S32.HI R8, RZ, 0x1f, R5 ;  /* 0x0000001fff087819 */ /* 0x000fe40000011405 */
[----:B--2---:R-:W-:-:S04]  /*5bd0*/  ISETP.GE.U32.AND P0, PT, R2, R5, PT ;  /* 0x000000050200720c */ /* 0x004fc80003f06070 */
[----:B------:R-:W-:-:S13]  /*5be0*/  ISETP.GE.AND.EX P0, PT, R3, R8, PT, P0 ;  /* 0x000000080300720c */ /* 0x000fda0003f06300 */
[----:B------:R-:W-:Y:S05]  /*5bf0*/  @P0 BRA `(.L_x_132) ;  /* 0xfffffff800940947 */ /* 0x000fea000383ffff */
.L_x_125:
[----:B------:R-:W-:-:S13]  /*5c00*/  ISETP.GE.AND P0, PT, R3, RZ, PT ;  /* 0x000000ff0300720c */ /* 0x000fda0003f06270 */
[----:B------:R-:W-:Y:S05]  /*5c10*/  @!P0 EXIT ;  /* 0x000000000000894d */ /* 0x000fea0003800000 */
[----:B------:R-:W-:Y:S01]  /*5c20*/  HFMA2 R11, -RZ, RZ, 0, 0 ;  /* 0x00000000ff0b7431 */ /* 0x000fe200000001ff */
[----:B------:R-:W-:Y:S01]  /*5c30*/  BSSY.RECONVERGENT B0, `(.L_x_133) ;  /* 0x0000018000007945 */ /* 0x000fe20003800200 */
[----:B------:R-:W-:-:S07]  /*5c40*/  IMAD.MOV.U32 R8, RZ, RZ, RZ ;  /* 0x000000ffff087224 */ /* 0x000fce00078e00ff */
.L_x_137:
[C---:B------:R-:W-:Y:S01]  /*5c50*/  LEA R6, P0, R11.reuse, R18, 0x2 ;  /* 0x000000120b067211 */ /* 0x040fe200078010ff */
[----:B------:R-:W-:Y:S01]  /*5c60*/  BSSY.RECONVERGENT B1, `(.L_x_134) ;  /* 0x000000f000017945 */ /* 0x000fe20003800200 */
[----:B------:R-:W-:Y:S02]  /*5c70*/  IMAD.MOV.U32 R9, RZ, RZ, R11 ;  /* 0x000000ffff097224 */ /* 0x000fe400078e000b */
[----:B------:R-:W-:-:S09]  /*5c80*/  LEA.HI.X R7, R11, R19, R8, 0x2, P0 ;  /* 0x000000130b077211 */ /* 0x000fd200000f1408 */
.L_x_136:
[----:B------:R-:W-:-:S04]  /*5c90*/  IADD3 R13, PT, PT, R9, 0x1, RZ ;  /* 0x00000001090d7810 */ /* 0x000fc80007ffe0ff */
[----:B------:R-:W-:-:S04]  /*5ca0*/  ISETP.GE.U32.AND P0, PT, R2, R13, PT ;  /* 0x0000000d0200720c */ /* 0x000fc80003f06070 */
[----:B------:R-:W-:-:S13]  /*5cb0*/  ISETP.GE.AND.EX P0, PT, R3, RZ, PT, P0 ;  /* 0x000000ff0300720c */ /* 0x000fda0003f06300 */
[----:B------:R-:W-:Y:S05]  /*5cc0*/  @!P0 BRA `(.L_x_135) ;  /* 0x0000000000208947 */ /* 0x000fea0003800000 */
[----:B------:R-:W-:Y:S01]  /*5cd0*/  IMAD.WIDE.U32 R4, R9, 0x4, R18 ;  /* 0x0000000409047825 */ /* 0x000fe200078e0012 */
[----:B------:R-:W2:Y:S05]  /*5ce0*/  LDG.E R0, desc[UR6][R6.64] ;  /* 0x0000000606007981 */ /* 0x000eaa000c1e1900 */
[----:B------:R-:W2:Y:S01]  /*5cf0*/  LDG.E R5, desc[UR6][R4.64+0x4] ;  /* 0x0000040604057981 */ /* 0x000ea2000c1e1900 */
[----:B------:R-:W-:Y:S01]  /*5d00*/  IMAD.MOV.U32 R9, RZ, RZ, R13 ;  /* 0x000000ffff097224 */ /* 0x000fe200078e000d */
[----:B--2---:R-:W-:-:S13]  /*5d10*/  ISETP.NE.AND P0, PT, R0, R5, PT ;  /* 0x000000050000720c */ /* 0x004fda0003f05270 */
[----:B------:R-:W-:Y:S05]  /*5d20*/  @P0 BRA `(.L_x_136) ;  /* 0xfffffffc00d80947 */ /* 0x000fea000383ffff */
[----:B------:R-:W-:Y:S01]  /*5d30*/  STG.E desc[UR6][R20.64+0x4], RZ ;  /* 0x000004ff14007986 */ /* 0x000fe2000c101906 */
[----:B------:R-:W-:Y:S05]  /*5d40*/  EXIT ;  /* 0x000000000000794d */ /* 0x000fea0003800000 */
.L_x_135:
[----:B------:R-:W-:Y:S05]  /*5d50*/  BSYNC.RECONVERGENT B1 ;  /* 0x0000000000017941 */ /* 0x000fea0003800200 */
.L_x_134:
[----:B------:R-:W-:-:S05]  /*5d60*/  IADD3 R11, P0, PT, R11, 0x1, RZ ;  /* 0x000000010b0b7810 */ /* 0x000fca0007f1e0ff */
[----:B------:R-:W-:Y:S01]  /*5d70*/  IMAD.X R8, RZ, RZ, R8, P0 ;  /* 0x000000ffff087224 */ /* 0x000fe200000e0608 */
[----:B------:R-:W-:-:S04]  /*5d80*/  ISETP.GE.U32.AND P0, PT, R2, R11, PT ;  /* 0x0000000b0200720c */ /* 0x000fc80003f06070 */
[----:B------:R-:W-:-:S13]  /*5d90*/  ISETP.GE.AND.EX P0, PT, R3, R8, PT, P0 ;  /* 0x000000080300720c */ /* 0x000fda0003f06300 */
[----:B------:R-:W-:Y:S05]  /*5da0*/  @P0 BRA `(.L_x_137) ;  /* 0xfffffffc00a80947 */ /* 0x000fea000383ffff */
[----:B------:R-:W-:Y:S05]  /*5db0*/  BSYNC.RECONVERGENT B0 ;  /* 0x0000000000007941 */ /* 0x000fea0003800200 */
.L_x_133:
[----:B------:R-:W0:Y:S02]  /*5dc0*/  LDC.64 R4, c[0x0][0x3b0] ;  /* 0x0000ec00ff047b82 */ /* 0x000e240000000a00 */
[----:B0-----:R0:W5:Y:S01]  /*5dd0*/  LDG.E R6, desc[UR6][R4.64] ;  /* 0x0000000604067981 */ /* 0x001162000c1e1900 */
[----:B------:R-:W-:Y:S01]  /*5de0*/  HFMA2 R7, -RZ, RZ, 0, 0 ;  /* 0x00000000ff077431 */ /* 0x000fe200000001ff */
[----:B------:R-:W-:Y:S01]  /*5df0*/  BSSY.RECONVERGENT B0, `(.L_x_138) ;  /* 0x000003f000007945 */ /* 0x000fe20003800200 */
[----:B------:R-:W-:-:S07]  /*5e00*/  IMAD.MOV.U32 R0, RZ, RZ, RZ ;  /* 0x000000ffff007224 */ /* 0x000fce00078e00ff */
.L_x_146:
[----:B------:R-:W1:Y:S01]  /*5e10*/  LDCU.64 UR4, c[0x0][0x3b0] ;  /* 0x00007600ff0477ac */ /* 0x000e620008000a00 */
[C---:B------:R-:W-:Y:S01]  /*5e20*/  IMAD.SHL.U32 R11, R7.reuse, 0x4, RZ ;  /* 0x00000004070b7824 */ /* 0x040fe200078e00ff */
[----:B0-----:R-:W-:-:S04]  /*5e30*/  SHF.L.U64.HI R5, R7, 0x2, R0 ;  /* 0x0000000207057819 */ /* 0x001fc80000010200 */
[----:B------:R-:W-:Y:S02]  /*5e40*/  IADD3 R10, P1, PT, R18, R11, RZ ;  /* 0x0000000b120a7210 */ /* 0x000fe40007f3e0ff */
[----:B-1----:R-:W-:Y:S02]  /*5e50*/  IADD3 R8, P0, PT, R11, UR4, RZ ;  /* 0x000000040b087c10 */ /* 0x002fe4000ff1e0ff */
[----:B------:R-:W-:Y:S02]  /*5e60*/  IADD3.X R11, PT, PT, R19, R5, RZ, P1, !PT ;  /* 0x00000005130b7210 */ /* 0x000fe40000ffe4ff */
[----:B------:R-:W-:Y:S02]  /*5e70*/  IADD3.X R9, PT, PT, R5, UR5, RZ, P0, !PT ;  /* 0x0000000505097c10 */ /* 0x000fe400087fe4ff */
[----:B------:R-:W0:Y:S02]  /*5e80*/  LDC.64 R4, c[0x0][0x3b8] ;  /* 0x0000ee00ff047b82 */ /* 0x000e240000000a00 */
[----:B------:R-:W0:Y:S04]  /*5e90*/  LDG.E R11, desc[UR6][R10.64] ;  /* 0x000000060a0b7981 */ /* 0x000e28000c1e1900 */
[----:B------:R-:W2:Y:S01]  /*5ea0*/  LDG.E R9, desc[UR6][R8.64+0x4] ;  /* 0x0000040608097981 */ /* 0x000ea2000c1e1900 */
[----:B------:R-:W-:Y:S01]  /*5eb0*/  IADD3 R7, P1, PT, R7, 0x1, RZ ;  /* 0x0000000107077810 */ /* 0x000fe20007f3e0ff */
[----:B------:R-:W-:Y:S01]  /*5ec0*/  BSSY.RELIABLE B1, `(.L_x_139) ;  /* 0x000002d000017945 */ /* 0x000fe20003800100 */
[----:B-----5:R-:W-:-:S03]  /*5ed0*/  IMAD.MOV.U32 R13, RZ, RZ, R6 ;  /* 0x000000ffff0d7224 */ /* 0x020fc600078e0006 */
[----:B------:R-:W-:Y:S01]  /*5ee0*/  IMAD.X R0, RZ, RZ, R0, P1 ;  /* 0x000000ffff007224 */ /* 0x000fe200008e0600 */
[-C--:B--2---:R-:W-:Y:S01]  /*5ef0*/  ISETP.GE.AND P0, PT, R6, R9.reuse, PT ;  /* 0x000000090600720c */ /* 0x084fe20003f06270 */
[----:B0-----:R-:W-:Y:S01]  /*5f00*/  IMAD.WIDE R4, R11, 0x4, R4 ;  /* 0x000000040b047825 */ /* 0x001fe200078e0204 */
[----:B------:R-:W-:-:S11]  /*5f10*/  MOV R6, R9 ;  /* 0x0000000900067202 */ /* 0x000fd60000000f00 */
[----:B------:R-:W-:Y:S05]  /*5f20*/  @P0 BRA `(.L_x_140) ;  /* 0x0000000000980947 */ /* 0x000fea0003800000 */
[----:B------:R0:W5:Y:S02]  /*5f30*/  LDG.E R15, desc[UR6][R4.64+0x4] ;  /* 0x00000406040f7981 */ /* 0x000164000c1e1900 */
.L_x_145:
[----:B------:R-:W1:Y:S02]  /*5f40*/  LDC.64 R8, c[0x0][0x3a8] ;  /* 0x0000ea00ff087b82 */ /* 0x000e640000000a00 */
[----:B-1----:R-:W-:-:S06]  /*5f50*/  IMAD.WIDE R8, R13, 0x4, R8 ;  /* 0x000000040d087825 */ /* 0x002fcc00078e0208 */
[----:B------:R-:W2:Y:S01]  /*5f60*/  LDG.E R9, desc[UR6][R8.64] ;  /* 0x0000000608097981 */ /* 0x000ea2000c1e1900 */
[----:B------:R-:W-:Y:S01]  /*5f70*/  BSSY.RELIABLE B2, `(.L_x_141) ;  /* 0x000001e000027945 */ /* 0x000fe20003800100 */
[----:B--2---:R-:W-:Y:S02]  /*5f80*/  ISETP.GE.U32.AND P0, PT, R2, R9, PT ;  /* 0x000000090200720c */ /* 0x004fe40003f06070 */
[----:B------:R-:W-:-:S04]  /*5f90*/  SHF.R.S32.HI R14, RZ, 0x1f, R9 ;  /* 0x0000001fff0e7819 */ /* 0x000fc80000011409 */
[----:B------:R-:W-:-:S13]  /*5fa0*/  ISETP.GE.AND.EX P0, PT, R3, R14, PT, P0 ;  /* 0x0000000e0300720c */ /* 0x000fda0003f06300 */
[----:B------:R-:W-:Y:S05]  /*5fb0*/  @!P0 BRA `(.L_x_142) ;  /* 0x0000000000648947 */ /* 0x000fea0003800000 */
[----:B------:R-:W2:Y:S01]  /*5fc0*/  LDG.E R12, desc[UR6][R4.64] ;  /* 0x00000006040c7981 */ /* 0x000ea2000c1e1900 */
[----:B------:R-:W-:-:S04]  /*5fd0*/  LEA R10, P1, R9, R18, 0x2 ;  /* 0x00000012090a7211 */ /* 0x000fc800078210ff */
[----:B------:R-:W-:Y:S02]  /*5fe0*/  LEA.HI.X R11, R9, R19, R14, 0x2, P1 ;  /* 0x00000013090b7211 */ /* 0x000fe400008f140e */
[----:B--2--5:R-:W-:-:S13]  /*5ff0*/  ISETP.GE.AND P0, PT, R12, R15, PT ;  /* 0x0000000f0c00720c */ /* 0x024fda0003f06270 */
[----:B------:R-:W-:Y:S05]  /*6000*/  @P0 BREAK.RELIABLE B2 ;  /* 0x0000000000020942 */ /* 0x000fea0003800100 */
[----:B------:R-:W-:Y:S05]  /*6010*/  @P0 BREAK.RELIABLE B1 ;  /* 0x0000000000010942 */ /* 0x000fea0003800100 */
[----:B------:R-:W-:Y:S05]  /*6020*/  @P0 BRA `(.L_x_143) ;  /* 0x00000000006c0947 */ /* 0x000fea0003800000 */
[----:B------:R-:W1:Y:S01]  /*6030*/  LDC.64 R8, c[0x0][0x3c0] ;  /* 0x0000f000ff087b82 */ /* 0x000e620000000a00 */
[----:B------:R-:W2:Y:S01]  /*6040*/  LDG.E R17, desc[UR6][R10.64] ;  /* 0x000000060a117981 */ /* 0x000ea2000c1e1900 */
[----:B-1----:R-:W-:-:S06]  /*6050*/  IMAD.WIDE R8, R12, 0x4, R8 ;  /* 0x000000040c087825 */ /* 0x002fcc00078e0208 */
[----:B------:R-:W2:Y:S02]  /*6060*/  LDG.E R8, desc[UR6][R8.64] ;  /* 0x0000000608087981 */ /* 0x000ea4000c1e1900 */
[----:B--2---:R-:W-:-:S13]  /*6070*/  ISETP.NE.AND P0, PT, R17, R8, PT ;  /* 0x000000081100720c */ /* 0x004fda0003f05270 */
[----:B------:R-:W-:Y:S05]  /*6080*/  @!P0 BRA `(.L_x_142) ;  /* 0x0000000000308947 */ /* 0x000fea0003800000 */
[----:B------:R-:W1:Y:S01]  /*6090*/  LDC.64 R8, c[0x0][0x3c0] ;  /* 0x0000f000ff087b82 */ /* 0x000e620000000a00 */
[----:B------:R-:W-:-:S07]  /*60a0*/  IMAD.IADD R14, R12, 0x1, -R15 ;  /* 0x000000010c0e7824 */ /* 0x000fce00078e0a0f */
.L_x_144:
[----:B------:R-:W-:-:S05]  /*60b0*/  VIADD R14, R14, 0x1 ;  /* 0x000000010e0e7836 */ /* 0x000fca0000000000 */
[----:B------:R-:W-:-:S13]  /*60c0*/  ISETP.NE.AND P0, PT, R14, RZ, PT ;  /* 0x000000ff0e00720c */ /* 0x000fda0003f05270 */
[----:B------:R-:W-:Y:S05]  /*60d0*/  @!P0 BREAK.RELIABLE B2 ;  /* 0x0000000000028942 */ /* 0x000fea0003800100 */
[----:B------:R-:W-:Y:S05]  /*60e0*/  @!P0 BREAK.RELIABLE B1 ;  /* 0x0000000000018942 */ /* 0x000fea0003800100 */
[----:B------:R-:W-:Y:S05]  /*60f0*/  @!P0 BRA `(.L_x_143) ;  /* 0x0000000000388947 */ /* 0x000fea0003800000 */
[----:B------:R-:W-:-:S05]  /*6100*/  IADD3 R12, PT, PT, R12, 0x1, RZ ;  /* 0x000000010c0c7810 */ /* 0x000fca0007ffe0ff */
[----:B-1----:R-:W-:-:S06]  /*6110*/  IMAD.WIDE R10, R12, 0x4, R8 ;  /* 0x000000040c0a7825 */ /* 0x002fcc00078e0208 */
[----:B------:R-:W2:Y:S02]  /*6120*/  LDG.E R10, desc[UR6][R10.64] ;  /* 0x000000060a0a7981 */ /* 0x000ea4000c1e1900 */
[----:B--2---:R-:W-:-:S13]  /*6130*/  ISETP.NE.AND P0, PT, R17, R10, PT ;  /* 0x0000000a1100720c */ /* 0x004fda0003f05270 */
[----:B------:R-:W-:Y:S05]  /*6140*/  @P0 BRA `(.L_x_144) ;  /* 0xfffffffc00d80947 */ /* 0x000fea000383ffff */
.L_x_142:
[----:B------:R-:W-:Y:S05]  /*6150*/  BSYNC.RELIABLE B2 ;  /* 0x0000000000027941 */ /* 0x000fea0003800100 */
.L_x_141:
[----:B------:R-:W-:-:S05]  /*6160*/  VIADD R13, R13, 0x1 ;  /* 0x000000010d0d7836 */ /* 0x000fca0000000000 */
[----:B------:R-:W-:-:S13]  /*6170*/  ISETP.NE.AND P0, PT, R13, R6, PT ;  /* 0x000000060d00720c */ /* 0x000fda0003f05270 */
[----:B------:R-:W-:Y:S05]  /*6180*/  @P0 BRA `(.L_x_145) ;  /* 0xfffffffc006c0947 */ /* 0x000fea000383ffff */
.L_x_140:
[----:B------:R-:W-:Y:S05]  /*6190*/  BSYNC.RELIABLE B1 ;  /* 0x0000000000017941 */ /* 0x000fea0003800100 */
.L_x_139:
[----:B------:R-:W-:-:S04]  /*61a0*/  ISETP.GE.U32.AND P0, PT, R2, R7, PT ;  /* 0x000000070200720c */ /* 0x000fc80003f06070 */
[----:B------:R-:W-:-:S13]  /*61b0*/  ISETP.GE.AND.EX P0, PT, R3, R0, PT, P0 ;  /* 0x000000000300720c */ /* 0x000fda0003f06300 */
[----:B------:R-:W-:Y:S05]  /*61c0*/  @!P0 EXIT ;  /* 0x000000000000894d */ /* 0x000fea0003800000 */
[----:B------:R-:W-:Y:S05]  /*61d0*/  BRA `(.L_x_146) ;  /* 0xfffffffc000c7947 */ /* 0x000fea000383ffff */
.L_x_143:
[----:B------:R-:W-:Y:S05]  /*61e0*/  BSYNC.RECONVERGENT B0 ;  /* 0x0000000000007941 */ /* 0x000fea0003800200 */
.L_x_138:
[----:B------:R-:W-:Y:S01]  /*61f0*/  STG.E desc[UR6][R20.64+0x4], RZ ;  /* 0x000004ff14007986 */ /* 0x000fe2000c101906 */
[----:B------:R-:W-:Y:S05]  /*6200*/  EXIT ;  /* 0x000000000000794d */ /* 0x000fea0003800000 */
        .weak           $__internal_1_$__cuda_sm20_div_s64
        .type           $__internal_1_$__cuda_sm20_div_s64,@function
        .size           $__internal_1_$__cuda_sm20_div_s64,($__internal_2_$__cuda_sm20_rem_s64 - $__internal_1_$__cuda_sm20_div_s64)
$__internal_1_$__cuda_sm20_div_s64:
[-C--:B------:R-:W-:Y:S02]  /*6210*/  IADD3 R8, P1, PT, RZ, -R5.reuse, RZ ;  /* 0x80000005ff087210 */ /* 0x080fe40007f3e0ff */
[----:B------:R-:W-:Y:S02]  /*6220*/  ISETP.GE.AND P0, PT, R4, RZ, PT ;  /* 0x000000ff0400720c */ /* 0x000fe40003f06270 */
[----:B------:R-:W-:Y:S01]  /*6230*/  ISETP.GE.AND P3, PT, R25, RZ, PT ;  /* 0x000000ff1900720c */ /* 0x000fe20003f66270 */
[----:B------:R-:W-:Y:S01]  /*6240*/  IMAD.X R9, RZ, RZ, ~R4, P1 ;  /* 0x000000ffff097224 */ /* 0x000fe200008e0e04 */
[----:B------:R-:W-:Y:S02]  /*6250*/  SEL R8, R8, R5, !P0 ;  /* 0x0000000508087207 */ /* 0x000fe40004000000 */
[----:B------:R-:W-:Y:S02]  /*6260*/  IADD3 R29, P4, PT, RZ, -R24, RZ ;  /* 0x80000018ff1d7210 */ /* 0x000fe40007f9e0ff */
[----:B------:R-:W-:-:S02]  /*6270*/  SEL R9, R9, R4, !P0 ;  /* 0x0000000409097207 */ /* 0x000fc40004000000 */
[----:B------:R-:W-:Y:S01]  /*6280*/  SEL R29, R29, R24, !P3 ;  /* 0x000000181d1d7207 */ /* 0x000fe20005800000 */
[----:B------:R-:W-:Y:S01]  /*6290*/  IMAD.X R24, RZ, RZ, ~R25, P4 ;  /* 0x000000ffff187224 */ /* 0x000fe200020e0e19 */
[----:B------:R-:W0:Y:S08]  /*62a0*/  I2F.U64.RP R23, R8 ;  /* 0x0000000800177312 */ /* 0x000e300000309000 */
[----:B0-----:R-:W0:Y:S02]  /*62b0*/  MUFU.RCP R23, R23 ;  /* 0x0000001700177308 */ /* 0x001e240000001000 */
[----:B0-----:R-:W-:-:S06]  /*62c0*/  IADD3 R32, PT, PT, R23, 0x1ffffffe, RZ ;  /* 0x1ffffffe17207810 */ /* 0x001fcc0007ffe0ff */
[----:B------:R-:W0:Y:S02]  /*62d0*/  F2I.U64.TRUNC R32, R32 ;  /* 0x0000002000207311 */ /* 0x000e24000020d800 */
[----:B0-----:R-:W-:-:S04]  /*62e0*/  IMAD.WIDE.U32 R26, R32, R8, RZ ;  /* 0x00000008201a7225 */ /* 0x001fc800078e00ff */
[----:B------:R-:W-:Y:S01]  /*62f0*/  IMAD R11, R32, R9, R27 ;  /* 0x00000009200b7224 */ /* 0x000fe200078e021b */
[----:B------:R-:W-:Y:S01]  /*6300*/  IADD3 R26, P0, PT, RZ, -R26, RZ ;  /* 0x8000001aff1a7210 */ /* 0x000fe20007f1e0ff */
[----:B------:R-:W-:Y:S01]  /*6310*/  IMAD.MOV.U32 R31, RZ, RZ, R32 ;  /* 0x000000ffff1f7224 */ /* 0x000fe200078e0020 */
[----:B------:R-:W-:Y:S01]  /*6320*/  SEL R27, R24, R25, !P3 ;  /* 0x00000019181b7207 */ /* 0x000fe20005800000 */
[----:B------:R-:W-:Y:S02]  /*6330*/  IMAD R22, R33, R8, R11 ;  /* 0x0000000821167224 */ /* 0x000fe400078e020b */
[----:B------:R-:W-:-:S04]  /*6340*/  IMAD.HI.U32 R30, R32, R26, RZ ;  /* 0x0000001a201e7227 */ /* 0x000fc800078e00ff */
[----:B------:R-:W-:-:S04]  /*6350*/  IMAD.X R22, RZ, RZ, ~R22, P0 ;  /* 0x000000ffff167224 */ /* 0x000fc800000e0e16 */
[----:B------:R-:W-:-:S04]  /*6360*/  IMAD.WIDE.U32 R30, P0, R32, R22, R30 ;  /* 0x00000016201e7225 */ /* 0x000fc8000780001e */
[C---:B------:R-:W-:Y:S02]  /*6370*/  IMAD R11, R33.reuse, R22, RZ ;  /* 0x00000016210b7224 */ /* 0x040fe400078e02ff */
[----:B------:R-:W-:-:S04]  /*6380*/  IMAD.HI.U32 R26, P1, R33, R26, R30 ;  /* 0x0000001a211a7227 */ /* 0x000fc8000782001e */
[----:B------:R-:W-:Y:S01]  /*6390*/  IMAD.HI.U32 R22, R33, R22, RZ ;  /* 0x0000001621167227 */ /* 0x000fe200078e00ff */
[----:B------:R-:W-:-:S04]  /*63a0*/  IADD3 R31, P2, PT, R11, R26, RZ ;  /* 0x0000001a0b1f7210 */ /* 0x000fc80007f5e0ff */
[----:B------:R-:W-:Y:S01]  /*63b0*/  IADD3.X R11, PT, PT, R22, R33, RZ, P0, !PT ;  /* 0x00000021160b7210 */ /* 0x000fe200007fe4ff */
[----:B------:R-:W-:-:S03]  /*63c0*/  IMAD.WIDE.U32 R22, R31, R8, RZ ;  /* 0x000000081f167225 */ /* 0x000fc600078e00ff */
[----:B------:R-:W-:Y:S01]  /*63d0*/  IADD3.X R11, PT, PT, RZ, RZ, R11, P2, P1 ;  /* 0x000000ffff0b7210 */ /* 0x000fe200017e240b */
[----:B------:R-:W-:Y:S01]  /*63e0*/  IMAD R26, R31, R9, R23 ;  /* 0x000000091f1a7224 */ /* 0x000fe200078e0217 */
[----:B------:R-:W-:-:S03]  /*63f0*/  IADD3 R22, P0, PT, RZ, -R22, RZ ;  /* 0x80000016ff167210 */ /* 0x000fc60007f1e0ff */
[----:B------:R-:W-:Y:S02]  /*6400*/  IMAD R26, R11, R8, R26 ;  /* 0x000000080b1a7224 */ /* 0x000fe400078e021a */
[----:B------:R-:W-:-:S04]  /*6410*/  IMAD.HI.U32 R30, R31, R22, RZ ;  /* 0x000000161f1e7227 */ /* 0x000fc800078e00ff */
[----:B------:R-:W-:-:S04]  /*6420*/  IMAD.X R26, RZ, RZ, ~R26, P0 ;  /* 0x000000ffff1a7224 */ /* 0x000fc800000e0e1a */
[----:B------:R-:W-:-:S04]  /*6430*/  IMAD.WIDE.U32 R30, P0, R31, R26, R30 ;  /* 0x0000001a1f1e7225 */ /* 0x000fc8000780001e */
[----:B------:R-:W-:-:S04]  /*6440*/  IMAD.HI.U32 R23, P1, R11, R22, R30 ;  /* 0x000000160b177227 */ /* 0x000fc8000782001e */
[CC--:B------:R-:W-:Y:S02]  /*6450*/  IMAD R22, R11.reuse, R26.reuse, RZ ;  /* 0x0000001a0b167224 */ /* 0x0c0fe400078e02ff */
[----:B------:R-:W-:-:S03]  /*6460*/  IMAD.HI.U32 R26, R11, R26, RZ ;  /* 0x0000001a0b1a7227 */ /* 0x000fc600078e00ff */
[----:B------:R-:W-:Y:S01]  /*6470*/  IADD3 R22, P2, PT, R22, R23, RZ ;  /* 0x0000001716167210 */ /* 0x000fe20007f5e0ff */
[----:B------:R-:W-:Y:S01]  /*6480*/  IMAD.MOV.U32 R31, RZ, RZ, RZ ;  /* 0x000000ffff1f7224 */ /* 0x000fe200078e00ff */
[----:B------:R-:W-:-:S03]  /*6490*/  IADD3.X R26, PT, PT, R26, R11, RZ, P0, !PT ;  /* 0x0000000b1a1a7210 */ /* 0x000fc600007fe4ff */
[----:B------:R-:W-:Y:S01]  /*64a0*/  IMAD.HI.U32 R30, R22, R29, RZ ;  /* 0x0000001d161e7227 */ /* 0x000fe200078e00ff */
[----:B------:R-:W-:-:S03]  /*64b0*/  IADD3.X R24, PT, PT, RZ, RZ, R26, P2, P1 ;  /* 0x000000ffff187210 */ /* 0x000fc600017e241a */
        /* <DEDUP_REMOVED lines=13> */
[----:B------:R-:W-:Y:S02]  /*6590*/  IADD3 R26, P1, PT, R29, -R8, RZ ;  /* 0x800000081d1a7210 */ /* 0x000fe40007f3e0ff */
[----:B------:R-:W-:Y:S02]  /*65a0*/  IADD3 R22, P2, PT, R11, 0x1, RZ ;  /* 0x000000010b167810 */ /* 0x000fe40007f5e0ff */
[C---:B------:R-:W-:Y:S01]  /*65b0*/  ISETP.GE.U32.AND.EX P0, PT, R27.reuse, R9, PT, P0 ;  /* 0x000000091b00720c */ /* 0x040fe20003f06100 */
[----:B------:R-:W-:-:S03]  /*65c0*/  IMAD.X R24, R27, 0x1, ~R9, P1 ;  /* 0x000000011b187824 */ /* 0x000fc600008e0e09 */
[----:B------:R-:W-:Y:S02]  /*65d0*/  SEL R29, R26, R29, P0 ;  /* 0x0000001d1a1d7207 */ /* 0x000fe40000000000 */
[----:B------:R-:W-:Y:S02]  /*65e0*/  IADD3.X R26, PT, PT, RZ, R23, RZ, P2, !PT ;  /* 0x00000017ff1a7210 */ /* 0x000fe400017fe4ff */
[----:B------:R-:W-:Y:S02]  /*65f0*/  SEL R22, R22, R11, P0 ;  /* 0x0000000b16167207 */ /* 0x000fe40000000000 */
[----:B------:R-:W-:Y:S02]  /*6600*/  SEL R27, R24, R27, P0 ;  /* 0x0000001b181b7207 */ /* 0x000fe40000000000 */
[----:B------:R-:W-:Y:S02]  /*6610*/  ISETP.GE.U32.AND P1, PT, R29, R8, PT ;  /* 0x000000081d00720c */ /* 0x000fe40003f26070 */
[----:B------:R-:W-:-:S02]  /*6620*/  SEL R26, R26, R23, P0 ;  /* 0x000000171a1a7207 */ /* 0x000fc40000000000 */
[----:B------:R-:W-:Y:S02]  /*6630*/  IADD3 R11, P2, PT, R22, 0x1, RZ ;  /* 0x00000001160b7810 */ /* 0x000fe40007f5e0ff */
[----:B------:R-:W-:Y:S02]  /*6640*/  ISETP.GE.U32.AND.EX P0, PT, R27, R9, PT, P1 ;  /* 0x000000091b00720c */ /* 0x000fe40003f06110 */
[----:B------:R-:W-:Y:S01]  /*6650*/  LOP3.LUT R8, R4, R25, RZ, 0x3c, !PT ;  /* 0x0000001904087212 */ /* 0x000fe200078e3cff */
[----:B------:R-:W-:Y:S01]  /*6660*/  IMAD.X R9, RZ, RZ, R26, P2 ;  /* 0x000000ffff097224 */ /* 0x000fe200010e061a */
[----:B------:R-:W-:Y:S02]  /*6670*/  SEL R11, R11, R22, P0 ;  /* 0x000000160b0b7207 */ /* 0x000fe40000000000 */
[----:B------:R-:W-:Y:S02]  /*6680*/  ISETP.GE.AND P1, PT, R8, RZ, PT ;  /* 0x000000ff0800720c */ /* 0x000fe40003f26270 */
[----:B------:R-:W-:-:S02]  /*6690*/  SEL R9, R9, R26, P0 ;  /* 0x0000001a09097207 */ /* 0x000fc40000000000 */
[-C--:B------:R-:W-:Y:S02]  /*66a0*/  IADD3 R24, P2, PT, RZ, -R11.reuse, RZ ;  /* 0x8000000bff187210 */ /* 0x080fe40007f5e0ff */
[----:B------:R-:W-:Y:S02]  /*66b0*/  ISETP.NE.U32.AND P0, PT, R5, RZ, PT ;  /* 0x000000ff0500720c */ /* 0x000fe40003f05070 */
[----:B------:R-:W-:Y:S01]  /*66c0*/  SEL R24, R24, R11, !P1 ;  /* 0x0000000b18187207 */ /* 0x000fe20004800000 */
[----:B------:R-:W-:Y:S01]  /*66d0*/  IMAD.X R8, RZ, RZ, ~R9, P2 ;  /* 0x000000ffff087224 */ /* 0x000fe200010e0e09 */
[----:B------:R-:W-:Y:S02]  /*66e0*/  MOV R11, 0x0 ;  /* 0x00000000000b7802 */ /* 0x000fe40000000f00 */
[----:B------:R-:W-:Y:S02]  /*66f0*/  ISETP.NE.AND.EX P0, PT, R4, RZ, PT, P0 ;  /* 0x000000ff0400720c */ /* 0x000fe40003f05300 */
[----:B------:R-:W-:-:S02]  /*6700*/  SEL R25, R8, R9, !P1 ;  /* 0x0000000908197207 */ /* 0x000fc40004800000 */
[----:B------:R-:W-:Y:S02]  /*6710*/  SEL R24, R24, 0xffffffff, P0 ;  /* 0xffffffff18187807 */ /* 0x000fe40000000000 */
[----:B------:R-:W-:Y:S01]  /*6720*/  SEL R25, R25, 0xffffffff, P0 ;  /* 0xffffffff19197807 */ /* 0x000fe20000000000 */
[----:B------:R-:W-:Y:S06]  /*6730*/  RET.REL.NODEC R10 `(_Z5cpermPxPiS0_S_S0_S0_S0_S0_S0_PbS0_PS0_S0_) ;  /* 0xffffff980a307950 */ /* 0x000fec0003c3ffff */
        .weak           $__internal_2_$__cuda_sm20_rem_s64
        .type           $__internal_2_$__cuda_sm20_rem_s64,@function
        .size           $__internal_2_$__cuda_sm20_rem_s64,(.L_x_194 - $__internal_2_$__cuda_sm20_rem_s64)
$__internal_2_$__cuda_sm20_rem_s64:
[----:B------:R-:W-:Y:S02]  /*6740*/  IADD3 R22, P1, PT, RZ, -R5, RZ ;  /* 0x80000005ff167210 */ /* 0x000fe40007f3e0ff */
[----:B------:R-:W-:-:S03]  /*6750*/  ISETP.GE.AND P0, PT, R4, RZ, PT ;  /* 0x000000ff0400720c */ /* 0x000fc60003f06270 */
[----:B------:R-:W-:Y:S01]  /*6760*/  IMAD.X R9, RZ, RZ, ~R4, P1 ;  /* 0x000000ffff097224 */ /* 0x000fe200008e0e04 */
[----:B------:R-:W-:-:S04]  /*6770*/  SEL R22, R22, R5, !P0 ;  /* 0x0000000516167207 */ /* 0x000fc80004000000 */
[----:B------:R-:W-:-:S04]  /*6780*/  SEL R23, R9, R4, !P0 ;  /* 0x0000000409177207 */ /* 0x000fc80004000000 */
[----:B------:R-:W0:Y:S08]  /*6790*/  I2F.U64.RP R11, R22 ;  /* 0x00000016000b7312 */ /* 0x000e300000309000 */
[----:B0-----:R-:W0:Y:S02]  /*67a0*/  MUFU.RCP R26, R11 ;  /* 0x0000000b001a7308 */ /* 0x001e240000001000 */
[----:B0-----:R-:W-:-:S06]  /*67b0*/  VIADD R26, R26, 0x1ffffffe ;  /* 0x1ffffffe1a1a7836 */ /* 0x001fcc0000000000 */
[----:B------:R-:W0:Y:S02]  /*67c0*/  F2I.U64.TRUNC R26, R26 ;  /* 0x0000001a001a7311 */ /* 0x000e24000020d800 */
[----:B0-----:R-:W-:-:S04]  /*67d0*/  IMAD.WIDE.U32 R36, R26, R22, RZ ;  /* 0x000000161a247225 */ /* 0x001fc800078e00ff */
[C---:B------:R-:W-:Y:S01]  /*67e0*/  IMAD R9, R26.reuse, R23, R37 ;  /* 0x000000171a097224 */ /* 0x040fe200078e0225 */
[----:B------:R-:W-:Y:S01]  /*67f0*/  IADD3 R10, P0, PT, RZ, -R36, RZ ;  /* 0x80000024ff0a7210 */ /* 0x000fe20007f1e0ff */
[----:B------:R-:W-:Y:S02]  /*6800*/  IMAD.MOV.U32 R37, RZ, RZ, R26 ;  /* 0x000000ffff257224 */ /* 0x000fe400078e001a */
[----:B------:R-:W-:Y:S02]  /*6810*/  IMAD R9, R27, R22, R9 ;  /* 0x000000161b097224 */ /* 0x000fe400078e0209 */
[----:B------:R-:W-:-:S03]  /*6820*/  IMAD.HI.U32 R36, R26, R10, RZ ;  /* 0x0000000a1a247227 */ /* 0x000fc600078e00ff */
[----:B------:R-:W-:-:S05]  /*6830*/  IADD3.X R9, PT, PT, RZ, ~R9, RZ, P0, !PT ;  /* 0x80000009ff097210 */ /* 0x000fca00007fe4ff */
[----:B------:R-:W-:-:S04]  /*6840*/  IMAD.WIDE.U32 R36, P0, R26, R9, R36 ;  /* 0x000000091a247225 */ /* 0x000fc80007800024 */
[C---:B------:R-:W-:Y:S02]  /*6850*/  IMAD R11, R27.reuse, R9, RZ ;  /* 0x000000091b0b7224 */ /* 0x040fe400078e02ff */
[----:B------:R-:W-:-:S04]  /*6860*/  IMAD.HI.U32 R10, P1, R27, R10, R36 ;  /* 0x0000000a1b0a7227 */ /* 0x000fc80007820024 */
[----:B------:R-:W-:Y:S01]  /*6870*/  IMAD.HI.U32 R9, R27, R9, RZ ;  /* 0x000000091b097227 */ /* 0x000fe200078e00ff */
[----:B------:R-:W-:Y:S02]  /*6880*/  IADD3 R37, P2, PT, R11, R10, RZ ;  /* 0x0000000a0b257210 */ /* 0x000fe40007f5e0ff */
[----:B------:R-:W-:Y:S01]  /*6890*/  IADD3 R11, P4, PT, RZ, -R28, RZ ;  /* 0x8000001cff0b7210 */ /* 0x000fe20007f9e0ff */
[----:B------:R-:W-:Y:S02]  /*68a0*/  IMAD.X R9, R9, 0x1, R27, P0 ;  /* 0x0000000109097824 */ /* 0x000fe400000e061b */
[----:B------:R-:W-:-:S03]  /*68b0*/  IMAD.WIDE.U32 R26, R37, R22, RZ ;  /* 0x00000016251a7225 */ /* 0x000fc600078e00ff */
[----:B------:R-:W-:Y:S01]  /*68c0*/  IADD3.X R9, PT, PT, RZ, RZ, R9, P2, P1 ;  /* 0x000000ffff097210 */ /* 0x000fe200017e2409 */
[----:B------:R-:W-:Y:S01]  /*68d0*/  IMAD R10, R37, R23, R27 ;  /* 0x00000017250a7224 */ /* 0x000fe200078e021b */
[----:B------:R-:W-:Y:S02]  /*68e0*/  IADD3 R26, P0, PT, RZ, -R26, RZ ;  /* 0x8000001aff1a7210 */ /* 0x000fe40007f1e0ff */
[----:B------:R-:W-:Y:S01]  /*68f0*/  ISETP.GE.AND P1, PT, R29, RZ, PT ;  /* 0x000000ff1d00720c */ /* 0x000fe20003f26270 */
[----:B------:R-:W-:Y:S02]  /*6900*/  IMAD R10, R9, R22, R10 ;  /* 0x00000016090a7224 */ /* 0x000fe400078e020a */
[----:B------:R-:W-:Y:S01]  /*6910*/  IMAD.HI.U32 R36, R37, R26, RZ ;  /* 0x0000001a25247227 */ /* 0x000fe200078e00ff */
[----:B------:R-:W-:Y:S02]  /*6920*/  SEL R11, R11, R28, !P1 ;  /* 0x0000001c0b0b7207 */ /* 0x000fe40004800000 */
[----:B------:R-:W-:Y:S01]  /*6930*/  IADD3.X R10, PT, PT, RZ, ~R10, RZ, P0, !PT ;  /* 0x8000000aff0a7210 */ /* 0x000fe200007fe4ff */
[----:B------:R-:W-:-:S04]  /*6940*/  IMAD.X R28, RZ, RZ, ~R29, P4 ;  /* 0x000000ffff1c7224 */ /* 0x000fc800020e0e1d */
[----:B------:R-:W-:-:S04]  /*6950*/  IMAD.WIDE.U32 R36, P0, R37, R10, R36 ;  /* 0x0000000a25247225 */ /* 0x000fc80007800024 */
[C---:B------:R-:W-:Y:S02]  /*6960*/  IMAD R27, R9.reuse, R10, RZ ;  /* 0x0000000a091b7224 */ /* 0x040fe400078e02ff */
[----:B------:R-:W-:-:S04]  /*6970*/  IMAD.HI.U32 R26, P2, R9, R26, R36 ;  /* 0x0000001a091a7227 */ /* 0x000fc80007840024 */
[----:B------:R-:W-:Y:S01]  /*6980*/  IMAD.HI.U32 R10, R9, R10, RZ ;  /* 0x0000000a090a7227 */ /* 0x000fe200078e00ff */
[----:B------:R-:W-:Y:S02]  /*6990*/  IADD3 R26, P3, PT, R27, R26, RZ ;  /* 0x0000001a1b1a7210 */ /* 0x000fe40007f7e0ff */
[----:B------:R-:W-:Y:S01]  /*69a0*/  SEL R27, R28, R29, !P1 ;  /* 0x0000001d1c1b7207 */ /* 0x000fe20004800000 */
[----:B------:R-:W-:Y:S02]  /*69b0*/  HFMA2 R29, -RZ, RZ, 0, 0 ;  /* 0x00000000ff1d7431 */ /* 0x000fe400000001ff */
[----:B------:R-:W-:Y:S02]  /*69c0*/  IMAD.X R10, R10, 0x1, R9, P0 ;  /* 0x000000010a0a7824 */ /* 0x000fe400000e0609 */
[----:B------:R-:W-:-:S03]  /*69d0*/  IMAD.HI.U32 R28, R26, R11, RZ ;  /* 0x0000000b1a1c7227 */ /* 0x000fc600078e00ff */
[----:B------:R-:W-:Y:S01]  /*69e0*/  IADD3.X R10, PT, PT, RZ, RZ, R10, P3, P2 ;  /* 0x000000ffff0a7210 */ /* 0x000fe20001fe440a */
[----:B------:R-:W-:-:S04]  /*69f0*/  IMAD.WIDE.U32 R28, R26, R27, R28 ;  /* 0x0000001b1a1c7225 */ /* 0x000fc800078e001c */
[C---:B------:R-:W-:Y:S02]  /*6a00*/  IMAD R26, R10.reuse, R27, RZ ;  /* 0x0000001b0a1a7224 */ /* 0x040fe400078e02ff */
[----:B------:R-:W-:-:S04]  /*6a10*/  IMAD.HI.U32 R9, P0, R10, R11, R28 ;  /* 0x0000000b0a097227 */ /* 0x000fc8000780001c */
[----:B------:R-:W-:Y:S01]  /*6a20*/  IMAD.HI.U32 R10, R10, R27, RZ ;  /* 0x0000001b0a0a7227 */ /* 0x000fe200078e00ff */
[----:B------:R-:W-:-:S03]  /*6a30*/  IADD3 R9, P2, PT, R26, R9, RZ ;  /* 0x000000091a097210 */ /* 0x000fc60007f5e0ff */
[----:B------:R-:W-:Y:S02]  /*6a40*/  IMAD.X R10, RZ, RZ, R10, P0 ;  /* 0x000000ffff0a7224 */ /* 0x000fe400000e060a */
[----:B------:R-:W-:-:S04]  /*6a50*/  IMAD.WIDE.U32 R36, R9, R22, RZ ;  /* 0x0000001609247225 */ /* 0x000fc800078e00ff */
[----:B------:R-:W-:Y:S01]  /*6a60*/  IMAD.X R29, RZ, RZ, R10, P2 ;  /* 0x000000ffff1d7224 */ /* 0x000fe200010e060a */
[----:B------:R-:W-:Y:S01]  /*6a70*/  IADD3 R11, P2, PT, -R36, R11, RZ ;  /* 0x0000000b240b7210 */ /* 0x000fe20007f5e1ff */
[----:B------:R-:W-:-:S03]  /*6a80*/  IMAD R9, R9, R23, R37 ;  /* 0x0000001709097224 */ /* 0x000fc600078e0225 */
[-C--:B------:R-:W-:Y:S01]  /*6a90*/  ISETP.GE.U32.AND P0, PT, R11, R22.reuse, PT ;  /* 0x000000160b00720c */ /* 0x080fe20003f06070 */
[----:B------:R-:W-:-:S05]  /*6aa0*/  IMAD R10, R29, R22, R9 ;  /* 0x000000161d0a7224 */ /* 0x000fca00078e0209 */
[----:B------:R-:W-:Y:S02]  /*6ab0*/  IADD3.X R27, PT, PT, ~R10, R27, RZ, P2, !PT ;  /* 0x0000001b0a1b7210 */ /* 0x000fe400017fe5ff */
[----:B------:R-:W-:Y:S02]  /*6ac0*/  IADD3 R26, P2, PT, R11, -R22, RZ ;  /* 0x800000160b1a7210 */ /* 0x000fe40007f5e0ff */
[----:B------:R-:W-:-:S03]  /*6ad0*/  ISETP.GE.U32.AND.EX P0, PT, R27, R23, PT, P0 ;  /* 0x000000171b00720c */ /* 0x000fc60003f06100 */
[----:B------:R-:W-:Y:S01]  /*6ae0*/  IMAD.X R10, R27, 0x1, ~R23, P2 ;  /* 0x000000011b0a7824 */ /* 0x000fe200010e0e17 */
[----:B------:R-:W-:-:S04]  /*6af0*/  SEL R11, R26, R11, P0 ;  /* 0x0000000b1a0b7207 */ /* 0x000fc80000000000 */
[----:B------:R-:W-:Y:S02]  /*6b00*/  SEL R27, R10, R27, P0 ;  /* 0x0000001b0a1b7207 */ /* 0x000fe40000000000 */
[CC--:B------:R-:W-:Y:S02]  /*6b10*/  ISETP.GE.U32.AND P0, PT, R11.reuse, R22.reuse, PT ;  /* 0x000000160b00720c */ /* 0x0c0fe40003f06070 */
[----:B------:R-:W-:Y:S02]  /*6b20*/  IADD3 R10, P2, PT, R11, -R22, RZ ;  /* 0x800000160b0a7210 */ /* 0x000fe40007f5e0ff */
[----:B------:R-:W-:-:S03]  /*6b30*/  ISETP.GE.U32.AND.EX P0, PT, R27, R23, PT, P0 ;  /* 0x000000171b00720c */ /* 0x000fc60003f06100 */
[----:B------:R-:W-:Y:S01]  /*6b40*/  IMAD.X R22, R27, 0x1, ~R23, P2 ;  /* 0x000000011b167824 */ /* 0x000fe200010e0e17 */
[----:B------:R-:W-:-:S04]  /*6b50*/  SEL R10, R10, R11, P0 ;  /* 0x0000000b0a0a7207 */ /* 0x000fc80000000000 */
[----:B------:R-:W-:Y:S02]  /*6b60*/  SEL R22, R22, R27, P0 ;  /* 0x0000001b16167207 */ /* 0x000fe40000000000 */
[-C--:B------:R-:W-:Y:S02]  /*6b70*/  IADD3 R9, P2, PT, RZ, -R10.reuse, RZ ;  /* 0x8000000aff097210 */ /* 0x080fe40007f5e0ff */
[----:B------:R-:W-:Y:S02]  /*6b80*/  ISETP.NE.U32.AND P0, PT, R5, RZ, PT ;  /* 0x000000ff0500720c */ /* 0x000fe40003f05070 */
[----:B------:R-:W-:Y:S02]  /*6b90*/  SEL R9, R9, R10, !P1 ;  /* 0x0000000a09097207 */ /* 0x000fe40004800000 */
[----:B------:R-:W-:Y:S02]  /*6ba0*/  ISETP.NE.AND.EX P0, PT, R4, RZ, PT, P0 ;  /* 0x000000ff0400720c */ /* 0x000fe40003f05300 */
[----:B------:R-:W-:-:S02]  /*6bb0*/  IADD3.X R5, PT, PT, RZ, ~R22, RZ, P2, !PT ;  /* 0x80000016ff057210 */ /* 0x000fc400017fe4ff */
[----:B------:R-:W-:Y:S01]  /*6bc0*/  SEL R4, R9, 0xffffffff, P0 ;  /* 0xffffffff09047807 */ /* 0x000fe20000000000 */
[----:B------:R-:W-:Y:S01]  /*6bd0*/  IMAD.MOV.U32 R9, RZ, RZ, 0x0 ;  /* 0x00000000ff097424 */ /* 0x000fe200078e00ff */
[----:B------:R-:W-:-:S04]  /*6be0*/  SEL R5, R5, R22, !P1 ;  /* 0x0000001605057207 */ /* 0x000fc80004800000 */
[----:B------:R-:W-:Y:S01]  /*6bf0*/  SEL R5, R5, 0xffffffff, P0 ;  /* 0xffffffff05057807 */ /* 0x000fe20000000000 */
[----:B------:R-:W-:Y:S06]  /*6c00*/  RET.REL.NODEC R8 `(_Z5cpermPxPiS0_S_S0_S0_S0_S0_S0_PbS0_PS0_S0_) ;  /* 0xffffff9008fc7950 */ /* 0x000fec0003c3ffff */
.L_x_147:
        /* <DEDUP_REMOVED lines=15> */
.L_x_194:


//--------------------- .text._Z9checkpermPiS_S_S_S_S_S_Pb --------------------------
	.section	.text._Z9checkpermPiS_S_S_S_S_S_Pb,"ax",@progbits
	.align	128
        .global         _Z9checkpermPiS_S_S_S_S_S_Pb
        .type           _Z9checkpermPiS_S_S_S_S_S_Pb,@function
        .size           _Z9checkpermPiS_S_S_S_S_S_Pb,(.L_x_199 - _Z9checkpermPiS_S_S_S_S_S_Pb)
        .other          _Z9checkpermPiS_S_S_S_S_S_Pb,@"STO_CUDA_ENTRY STV_DEFAULT"
_Z9checkpermPiS_S_S_S_S_S_Pb:
.text._Z9checkpermPiS_S_S_S_S_S_Pb:
[----:B------:R-:W-:Y:S08]  /*0000*/  LDC R1, c[0x0][0x37c] ;  /* 0x0000df00ff017b82 */ /* 0x000ff00000000800 */
[----:B------:R-:W0:Y:S01]  /*0010*/  LDC.64 R2, c[0x0][0x390] ;  /* 0x0000e400ff027b82 */ /* 0x000e220000000a00 */
[----:B------:R-:W0:Y:S02]  /*0020*/  LDCU.64 UR4, c[0x0][0x358] ;  /* 0x00006b00ff0477ac */ /* 0x000e240008000a00 */
[----:B0-----:R-:W2:Y:S01]  /*0030*/  LDG.E R2, desc[UR4][R2.64] ;  /* 0x0000000402027981 */ /* 0x001ea2000c1e1900 */
[----:B------:R-:W0:Y:S04]  /*0040*/  LDCU UR6, c[0x0][0x364] ;  /* 0x00006c80ff0677ac */ /* 0x000e280008000800 */
[----:B------:R-:W1:Y:S01]  /*0050*/  S2UR UR8, SR_CTAID.X ;  /* 0x00000000000879c3 */ /* 0x000e620000002500 */
[----:B------:R-:W1:Y:S01]  /*0060*/  S2R R7, SR_CTAID.Y ;  /* 0x0000000000077919 */ /* 0x000e620000002600 */
[----:B------:R-:W3:Y:S01]  /*0070*/  LDCU UR7, c[0x0][0x360] ;  /* 0x00006c00ff0777ac */ /* 0x000ee20008000800 */
[----:B------:R-:W3:Y:S05]  /*0080*/  S2R R5, SR_TID.X ;  /* 0x0000000000057919 */ /* 0x000eea0000002100 */
[----:B------:R-:W1:Y:S01]  /*0090*/  LDC R0, c[0x0][0x374] ;  /* 0x0000dd00ff007b82 */ /* 0x000e620000000800 */
[----:B------:R-:W0:Y:S01]  /*00a0*/  S2R R9, SR_TID.Y ;  /* 0x0000000000097919 */ /* 0x000e220000002200 */
[----:B-1----:R-:W-:-:S04]  /*00b0*/  IMAD R0, R0, UR8, R7 ;  /* 0x0000000800007c24 */ /* 0x002fc8000f8e0207 */
[----:B---3--:R-:W-:-:S04]  /*00c0*/  IMAD R0, R0, UR7, R5 ;  /* 0x0000000700007c24 */ /* 0x008fc8000f8e0205 */
[----:B0-----:R-:W-:-:S05]  /*00d0*/  IMAD R9, R0, UR6, R9 ;  /* 0x0000000600097c24 */ /* 0x001fca000f8e0209 */
[----:B--2---:R-:W-:-:S13]  /*00e0*/  ISETP.GE.AND P0, PT, R9, R2, PT ;  /* 0x000000020900720c */ /* 0x004fda0003f06270 */
[----:B------:R-:W-:Y:S05]  /*00f0*/  @P0 EXIT ;  /* 0x000000000000094d */ /* 0x000fea0003800000 */
[----:B------:R-:W0:Y:S08]  /*0100*/  LDC.64 R4, c[0x0][0x3a0] ;  /* 0x0000e800ff047b82 */ /* 0x000e300000000a00 */
[----:B------:R-:W1:Y:S08]  /*0110*/  LDC.64 R6, c[0x0][0x388] ;  /* 0x0000e200ff067b82 */ /* 0x000e700000000a00 */
[----:B------:R-:W2:Y:S01]  /*0120*/  LDC.64 R2, c[0x0][0x3a8] ;  /* 0x0000ea00ff027b82 */ /* 0x000ea20000000a00 */
[----:B0-----:R-:W-:-:S05]  /*0130*/  IMAD.WIDE R4, R9, 0x4, R4 ;  /* 0x0000000409047825 */ /* 0x001fca00078e0204 */
[----:B------:R-:W3:Y:S04]  /*0140*/  LDG.E R0, desc[UR4][R4.64+0x4] ;  /* 0x0000040404007981 */ /* 0x000ee8000c1e1900 */
[----:B------:R-:W3:Y:S01]  /*0150*/  LDG.E R11, desc[UR4][R4.64] ;  /* 0x00000004040b7981 */ /* 0x000ee2000c1e1900 */
[----:B-1----:R-:W-:-:S06]  /*0160*/  IMAD.WIDE R6, R9, 0x4, R6 ;  /* 0x0000000409067825 */ /* 0x002fcc00078e0206 */
[----:B------:R-:W2:Y:S01]  /*0170*/  LDG.E R7, desc[UR4][R6.64] ;  /* 0x0000000406077981 */ /* 0x000ea2000c1e1900 */
[----:B---3--:R-:W-:Y:S01]  /*0180*/  ISETP.GE.AND P0, PT, R11, R0, PT ;  /* 0x000000000b00720c */ /* 0x008fe20003f06270 */
[----:B--2---:R-:W-:-:S12]  /*0190*/  IMAD.WIDE R2, R7, 0x4, R2 ;  /* 0x0000000407027825 */ /* 0x004fd800078e0202 */
[----:B------:R-:W-:Y:S05]  /*01a0*/  @P0 EXIT ;  /* 0x000000000000094d */ /* 0x000fea0003800000 */
[----:B------:R0:W5:Y:S01]  /*01b0*/  LDG.E R4, desc[UR4][R2.64+0x4] ;  /* 0x0000040402047981 */ /* 0x000162000c1e1900 */
[----:B------:R-:W-:-:S07]  /*01c0*/  MOV R5, R11 ;  /* 0x0000000b00057202 */ /* 0x000fce0000000f00 */
.L_x_153:
[----:B-1-3--:R-:W1:Y:S01]  /*01d0*/  LDC.64 R6, c[0x0][0x398] ;  /* 0x0000e600ff067b82 */ /* 0x00ae620000000a00 */
[----:B------:R-:W2:Y:S07]  /*01e0*/  LDG.E R13, desc[UR4][R2.64] ;  /* 0x00000004020d7981 */ /* 0x000eae000c1e1900 */
[----:B------:R-:W3:Y:S01]  /*01f0*/  LDC.64 R8, c[0x0][0x388] ;  /* 0x0000e200ff087b82 */ /* 0x000ee20000000a00 */
[----:B-1----:R-:W-:-:S06]  /*0200*/  IMAD.WIDE R6, R5, 0x4, R6 ;  /* 0x0000000405067825 */ /* 0x002fcc00078e0206 */
[----:B------:R-:W3:Y:S01]  /*0210*/  LDG.E R7, desc[UR4][R6.64] ;  /* 0x0000000406077981 */ /* 0x000ee2000c1e1900 */
[----:B------:R-:W-:Y:S01]  /*0220*/  BSSY.RECONVERGENT B0, `(.L_x_148) ;  /* 0x0000018000007945 */ /* 0x000fe20003800200 */
[----:B--2--5:R-:W-:Y:S01]  /*0230*/  ISETP.GE.AND P0, PT, R13, R4, PT ;  /* 0x000000040d00720c */ /* 0x024fe20003f06270 */
[----:B---3--:R-:W-:-:S12]  /*0240*/  IMAD.WIDE R8, R7, 0x4, R8 ;  /* 0x0000000407087825 */ /* 0x008fd800078e0208 */
[----:B------:R-:W-:Y:S05]  /*0250*/  @P0 BRA `(.L_x_149) ;  /* 0x0000000000240947 */ /* 0x000fea0003800000 */
[----:B------:R1:W5:Y:S01]  /*0260*/  LDG.E R9, desc[UR4][R8.64] ;  /* 0x0000000408097981 */ /* 0x000362000c1e1900 */
[----:B------:R-:W2:Y:S02]  /*0270*/  LDC.64 R10, c[0x0][0x3b0] ;  /* 0x0000ec00ff0a7b82 */ /* 0x000ea40000000a00 */
.L_x_151:
[----:B--2---:R-:W-:-:S06]  /*0280*/  IMAD.WIDE R6, R13, 0x4, R10 ;  /* 0x000000040d067825 */ /* 0x004fcc00078e020a */
[----:B------:R-:W2:Y:S02]  /*0290*/  LDG.E R6, desc[UR4][R6.64] ;  /* 0x0000000406067981 */ /* 0x000ea4000c1e1900 */
[----:B--2--5:R-:W-:-:S13]  /*02a0*/  ISETP.NE.AND P0, PT, R9, R6, PT ;  /* 0x000000060900720c */ /* 0x024fda0003f05270 */
[----:B------:R-:W-:Y:S05]  /*02b0*/  @!P0 BRA `(.L_x_150) ;  /* 0x0000000000388947 */ /* 0x000fea0003800000 */
[----:B------:R-:W-:-:S04]  /*02c0*/  IADD3 R13, PT, PT, R13, 0x1, RZ ;  /* 0x000000010d0d7810 */ /* 0x000fc80007ffe0ff */
[----:B------:R-:W-:-:S13]  /*02d0*/  ISETP.NE.AND P0, PT, R13, R4, PT ;  /* 0x000000040d00720c */ /* 0x000fda0003f05270 */
[----:B------:R-:W-:Y:S05]  /*02e0*/  @P0 BRA `(.L_x_151) ;  /* 0xfffffffc00e40947 */ /* 0x000fea000383ffff */
.L_x_149:
[----:B------:R-:W2:Y:S02]  /*02f0*/  LDCU.64 UR6, c[0x0][0x3b8] ;  /* 0x00007700ff0677ac */ /* 0x000ea40008000a00 */
[----:B--2---:R-:W-:-:S04]  /*0300*/  IADD3 R6, P0, PT, R5, UR6, RZ ;  /* 0x0000000605067c10 */ /* 0x004fc8000ff1e0ff */
[----:B------:R-:W-:-:S05]  /*0310*/  LEA.HI.X.SX32 R7, R5, UR7, 0x1, P0 ;  /* 0x0000000705077c11 */ /* 0x000fca00080f0eff */
[----:B------:R-:W2:Y:S02]  /*0320*/  LDG.E.U8 R6, desc[UR4][R6.64] ;  /* 0x0000000406067981 */ /* 0x000ea4000c1e1100 */
[----:B--2---:R-:W-:-:S13]  /*0330*/  ISETP.NE.AND P0, PT, R6, RZ, PT ;  /* 0x000000ff0600720c */ /* 0x004fda0003f05270 */
[----:B------:R-:W-:Y:S05]  /*0340*/  @P0 BRA `(.L_x_152) ;  /* 0x0000000000280947 */ /* 0x000fea0003800000 */
[----:B------:R-:W1:Y:S02]  /*0350*/  LDC.64 R6, c[0x0][0x380] ;  /* 0x0000e000ff067b82 */ /* 0x000e640000000a00 */
[----:B-1----:R-:W2:Y:S04]  /*0360*/  LDG.E R8, desc[UR4][R6.64] ;  /* 0x0000000406087981 */ /* 0x002ea8000c1e1900 */
[----:B------:R3:W-:Y:S01]  /*0370*/  STG.E desc[UR4][R6.64+0x4], RZ ;  /* 0x000004ff06007986 */ /* 0x0007e2000c101904 */
[----:B--2---:R-:W-:-:S05]  /*0380*/  VIADD R9, R8, 0x1 ;  /* 0x0000000108097836 */ /* 0x004fca0000000000 */
[----:B------:R3:W-:Y:S02]  /*0390*/  STG.E desc[UR4][R6.64], R9 ;  /* 0x0000000906007986 */ /* 0x0007e4000c101904 */
.L_x_150:
[----:B------:R-:W-:Y:S05]  /*03a0*/  BSYNC.RECONVERGENT B0 ;  /* 0x0000000000007941 */ /* 0x000fea0003800200 */
.L_x_148:
[----:B------:R-:W-:-:S04]  /*03b0*/  IADD3 R5, PT, PT, R5, 0x1, RZ ;  /* 0x0000000105057810 */ /* 0x000fc80007ffe0ff */
[----:B------:R-:W-:-:S13]  /*03c0*/  ISETP.NE.AND P0, PT, R5, R0, PT ;  /* 0x000000000500720c */ /* 0x000fda0003f05270 */
[----:B------:R-:W-:Y:S05]  /*03d0*/  @P0 BRA `(.L_x_153) ;  /* 0xfffffffc007c0947 */ /* 0x000fea000383ffff */
[----:B------:R-:W-:Y:S05]  /*03e0*/  EXIT ;  /* 0x000000000000794d */ /* 0x000fea0003800000 */
.L_x_152:
[----:B0-----:R-:W0:Y:S01]  /*03f0*/  LDC.64 R2, c[0x0][0x380] ;  /* 0x0000e000ff027b82 */ /* 0x001e220000000a00 */
[----:B------:R-:W-:-:S05]  /*0400*/  IMAD.MOV.U32 R5, RZ, RZ, -0x1 ;  /* 0xffffffffff057424 */ /* 0x000fca00078e00ff */
[----:B0-----:R-:W-:Y:S04]  /*0410*/  STG.E desc[UR4][R2.64+0x4], R5 ;  /* 0x0000040502007986 */ /* 0x001fe8000c101904 */
[----:B------:R-:W-:Y:S01]  /*0420*/  STG.E desc[UR4][R2.64], R5 ;  /* 0x0000000502007986 */ /* 0x000fe2000c101904 */
[----:B------:R-:W-:Y:S05]  /*0430*/  EXIT ;  /* 0x000000000000794d */ /* 0x000fea0003800000 */
.L_x_154:
        /* <DEDUP_REMOVED lines=12> */
.L_x_199:


//--------------------- .text._Z9puttolistPiS_S_  --------------------------
	.section	.text._Z9puttolistPiS_S_,"ax",@progbits
	.align	128
        .global         _Z9puttolistPiS_S_
        .type           _Z9puttolistPiS_S_,@function
        .size           _Z9puttolistPiS_S_,(.L_x_200 - _Z9puttolistPiS_S_)
        .other          _Z9puttolistPiS_S_,@"STO_CUDA_ENTRY STV_DEFAULT"
_Z9puttolistPiS_S_:
.text._Z9puttolistPiS_S_:
        /* <DEDUP_REMOVED lines=16> */
[----:B------:R-:W0:Y:S02]  /*0100*/  LDC.64 R2, c[0x0][0x388] ;  /* 0x0000e200ff027b82 */ /* 0x000e240000000a00 */
[----:B0-----:R-:W-:-:S05]  /*0110*/  IMAD.WIDE R2, R5, 0x4, R2 ;  /* 0x0000000405027825 */ /* 0x001fca00078e0202 */
[----:B------:R-:W2:Y:S04]  /*0120*/  LDG.E R7, desc[UR4][R2.64] ;  /* 0x0000000402077981 */ /* 0x000ea8000c1e1900 */
[----:B------:R-:W2:Y:S02]  /*0130*/  LDG.E R0, desc[UR4][R2.64+0x4] ;  /* 0x0000040402007981 */ /* 0x000ea4000c1e1900 */
[----:B--2---:R-:W-:-:S13]  /*0140*/  ISETP.NE.AND P0, PT, R7, R0, PT ;  /* 0x000000000700720c */ /* 0x004fda0003f05270 */
[----:B------:R-:W-:Y:S05]  /*0150*/  @!P0 EXIT ;  /* 0x000000000000894d */ /* 0x000fea0003800000 */
[----:B------:R-:W0:Y:S02]  /*0160*/  LDC.64 R2, c[0x0][0x390] ;  /* 0x0000e400ff027b82 */ /* 0x000e240000000a00 */
[----:B0-----:R-:W-:-:S05]  /*0170*/  IMAD.WIDE R2, R7, 0x4, R2 ;  /* 0x0000000407027825 */ /* 0x001fca00078e0202 */
[----:B------:R-:W-:Y:S01]  /*0180*/  STG.E desc[UR4][R2.64], R5 ;  /* 0x0000000502007986 */ /* 0x000fe2000c101904 */
[----:B------:R-:W-:Y:S05]  /*0190*/  EXIT ;  /* 0x000000000000794d */ /* 0x000fea0003800000 */
.L_x_155:
        /* <DEDUP_REMOVED lines=14> */
.L_x_200:


//--------------------- .text._Z7findcvsPbiPiPcS0_S0_S0_S1_S0_S0_PS0_ --------------------------
	.section	.text._Z7findcvsPbiPiPcS0_S0_S0_S1_S0_S0_PS0_,"ax",@progbits
	.align	128
        .global         _Z7findcvsPbiPiPcS0_S0_S0_S1_S0_S0_PS0_
        .type           _Z7findcvsPbiPiPcS0_S0_S0_S1_S0_S0_PS0_,@function
        .size           _Z7findcvsPbiPiPcS0_S0_S0_S1_S0_S0_PS0_,(.L_x_195 - _Z7findcvsPbiPiPcS0_S0_S0_S1_S0_S0_PS0_)
        .other          _Z7findcvsPbiPiPcS0_S0_S0_S1_S0_S0_PS0_,@"STO_CUDA_ENTRY STV_DEFAULT"
_Z7findcvsPbiPiPcS0_S0_S0_S1_S0_S0_PS0_:
.text._Z7findcvsPbiPiPcS0_S0_S0_S1_S0_S0_PS0_:
[----:B------:R-:W0:Y:S08]  /*0000*/  LDC R1, c[0x0][0x37c] ;  /* 0x0000df00ff017b82 */ /* 0x000e300000000800 */
[----:B------:R-:W1:Y:S01]  /*0010*/  LDC.64 R4, c[0x0][0x3a0] ;  /* 0x0000e800ff047b82 */ /* 0x000e620000000a00 */
[----:B------:R-:W1:Y:S01]  /*0020*/  LDCU.64 UR36, c[0x0][0x358] ;  /* 0x00006b00ff2477ac */ /* 0x000e620008000a00 */
[----:B0-----:R-:W-:Y:S01]  /*0030*/  VIADD R1, R1, 0xfffffff0 ;  /* 0xfffffff001017836 */ /* 0x001fe20000000000 */
[----:B-1----:R-:W2:Y:S01]  /*0040*/  LDG.E R5, desc[UR36][R4.64] ;  /* 0x0000002404057981 */ /* 0x002ea2000c1e1900 */
        /* <DEDUP_REMOVED lines=12> */
[----:B------:R-:W0:Y:S01]  /*0110*/  LDC R3, c[0x0][0x388] ;  /* 0x0000e200ff037b82 */ /* 0x000e220000000800 */
[----:B------:R-:W1:Y:S07]  /*0120*/  LDCU.64 UR4, c[0x0][0x398] ;  /* 0x00007300ff0477ac */ /* 0x000e6e0008000a00 */
[----:B------:R-:W0:Y:S01]  /*0130*/  LDC.64 R6, c[0x0][0x3b8] ;  /* 0x0000ee00ff067b82 */ /* 0x000e220000000a00 */
[----:B-1----:R-:W-:-:S04]  /*0140*/  IADD3 R4, P0, PT, R2, UR4, RZ ;  /* 0x0000000402047c10 */ /* 0x002fc8000ff1e0ff */
[----:B------:R-:W-:-:S05]  /*0150*/  LEA.HI.X.SX32 R5, R2, UR5, 0x1, P0 ;  /* 0x0000000502057c11 */ /* 0x000fca00080f0eff */
[----:B------:R-:W2:Y:S01]  /*0160*/  LDG.E.U8 R4, desc[UR36][R4.64] ;  /* 0x0000002404047981 */ /* 0x000ea2000c1e1100 */
[----:B0-----:R-:W-:-:S04]  /*0170*/  IADD3 R6, P1, PT, R3, R6, RZ ;  /* 0x0000000603067210 */ /* 0x001fc80007f3e0ff */
[----:B------:R-:W-:-:S06]  /*0180*/  LEA.HI.X.SX32 R7, R3, R7, 0x1, P1 ;  /* 0x0000000703077211 */ /* 0x000fcc00008f0eff */
[----:B------:R-:W2:Y:S02]  /*0190*/  LDG.E.U8 R7, desc[UR36][R6.64] ;  /* 0x0000002406077981 */ /* 0x000ea4000c1e1100 */
[----:B--2---:R-:W-:-:S13]  /*01a0*/  ISETP.NE.AND P0, PT, R4, R7, PT ;  /* 0x000000070400720c */ /* 0x004fda0003f05270 */
[----:B------:R-:W-:Y:S05]  /*01b0*/  @P0 EXIT ;  /* 0x000000000000094d */ /* 0x000fea0003800000 */
[----:B------:R-:W0:Y:S08]  /*01c0*/  LDC.64 R6, c[0x0][0x3b0] ;  /* 0x0000ec00ff067b82 */ /* 0x000e300000000a00 */
[----:B------:R-:W1:Y:S01]  /*01d0*/  LDC.64 R10, c[0x0][0x390] ;  /* 0x0000e400ff0a7b82 */ /* 0x000e620000000a00 */
[----:B0-----:R-:W-:-:S05]  /*01e0*/  IMAD.WIDE R6, R3, 0x4, R6 ;  /* 0x0000000403067825 */ /* 0x001fca00078e0206 */
[----:B------:R-:W2:Y:S01]  /*01f0*/  LDG.E R5, desc[UR36][R6.64+0x4] ;  /* 0x0000042406057981 */ /* 0x000ea2000c1e1900 */
[----:B-1----:R-:W-:-:S03]  /*0200*/  IMAD.WIDE R10, R2, 0x4, R10 ;  /* 0x00000004020a7825 */ /* 0x002fc600078e020a */
[----:B------:R-:W2:Y:S04]  /*0210*/  LDG.E R4, desc[UR36][R6.64] ;  /* 0x0000002406047981 */ /* 0x000ea8000c1e1900 */
[----:B------:R-:W3:Y:S04]  /*0220*/  LDG.E R9, desc[UR36][R10.64+0x4] ;  /* 0x000004240a097981 */ /* 0x000ee8000c1e1900 */
[----:B------:R-:W3:Y:S01]  /*0230*/  LDG.E R8, desc[UR36][R10.64] ;  /* 0x000000240a087981 */ /* 0x000ee2000c1e1900 */
[----:B--2---:R-:W-:Y:S02]  /*0240*/  IMAD.IADD R0, R5, 0x1, -R4 ;  /* 0x0000000105007824 */ /* 0x004fe400078e0a04 */
[----:B---3--:R-:W-:-:S05]  /*0250*/  IMAD.IADD R3, R9, 0x1, -R8 ;  /* 0x0000000109037824 */ /* 0x008fca00078e0a08 */
[----:B------:R-:W-:-:S13]  /*0260*/  ISETP.GT.AND P0, PT, R0, R3, PT ;  /* 0x000000030000720c */ /* 0x000fda0003f04270 */
[----:B------:R-:W-:Y:S05]  /*0270*/  @P0 EXIT ;  /* 0x000000000000094d */ /* 0x000fea0003800000 */
[----:B------:R-:W0:Y:S01]  /*0280*/  LDC.64 R16, c[0x0][0x3d0] ;  /* 0x0000f400ff107b82 */ /* 0x000e220000000a00 */
[----:B------:R-:W1:Y:S01]  /*0290*/  LDCU.64 UR6, c[0x0][0x380] ;  /* 0x00007000ff0677ac */ /* 0x000e620008000a00 */
[----:B------:R2:W-:Y:S01]  /*02a0*/  STL.64 [R1], R4 ;  /* 0x0000000401007387 */ /* 0x0005e20000100a00 */
[----:B------:R-:W-:Y:S01]  /*02b0*/  MOV R20, 0x3d0 ;  /* 0x000003d000147802 */ /* 0x000fe20000000f00 */
[----:B------:R-:W-:Y:S01]  /*02c0*/  IMAD.MOV.U32 R21, RZ, RZ, 0x0 ;  /* 0x00000000ff157424 */ /* 0x000fe200078e00ff */
[----:B------:R-:W3:Y:S01]  /*02d0*/  LDCU.64 UR8, c[0x0][0x3a8] ;  /* 0x00007500ff0877ac */ /* 0x000ee20008000a00 */
[----:B------:R-:W4:Y:S01]  /*02e0*/  LDCU.64 UR10, c[0x0][0x3c0] ;  /* 0x00007800ff0a77ac */ /* 0x000f220008000a00 */
[----:B------:R-:W5:Y:S01]  /*02f0*/  LDCU.64 UR12, c[0x0][0x3c8] ;  /* 0x00007900ff0c77ac */ /* 0x000f620008000a00 */
[----:B--2---:R-:W-:Y:S01]  /*0300*/  IMAD.MOV.U32 R5, RZ, RZ, 0x1 ;  /* 0x00000001ff057424 */ /* 0x004fe200078e00ff */
[----:B------:R-:W2:Y:S01]  /*0310*/  LDCU UR4, c[0x0][0x388] ;  /* 0x00007100ff0477ac */ /* 0x000ea20008000800 */
[----:B-1----:R-:W-:-:S02]  /*0320*/  IMAD.U32 R6, RZ, RZ, UR6 ;  /* 0x00000006ff067e24 */ /* 0x002fc4000f8e00ff */
[----:B------:R-:W-:Y:S02]  /*0330*/  IMAD.U32 R7, RZ, RZ, UR7 ;  /* 0x00000007ff077e24 */ /* 0x000fe4000f8e00ff */
[----:B---3--:R-:W-:Y:S01]  /*0340*/  IMAD.U32 R10, RZ, RZ, UR8 ;  /* 0x00000008ff0a7e24 */ /* 0x008fe2000f8e00ff */
[----:B0-----:R0:W-:Y:S01]  /*0350*/  STL.64 [R1+0x8], R16 ;  /* 0x0000081001007387 */ /* 0x0011e20000100a00 */
[----:B------:R-:W-:Y:S02]  /*0360*/  IMAD.U32 R11, RZ, RZ, UR9 ;  /* 0x00000009ff0b7e24 */ /* 0x000fe4000f8e00ff */
[----:B----4-:R-:W-:Y:S02]  /*0370*/  IMAD.U32 R12, RZ, RZ, UR10 ;  /* 0x0000000aff0c7e24 */ /* 0x010fe4000f8e00ff */
[----:B------:R-:W-:Y:S01]  /*0380*/  IMAD.U32 R13, RZ, RZ, UR11 ;  /* 0x0000000bff0d7e24 */ /* 0x000fe2000f8e00ff */
[----:B-----5:R-:W-:Y:S01]  /*0390*/  MOV R14, UR12 ;  /* 0x0000000c000e7c02 */ /* 0x020fe20008000f00 */
[----:B------:R-:W-:-:S02]  /*03a0*/  IMAD.U32 R15, RZ, RZ, UR13 ;  /* 0x0000000dff0f7e24 */ /* 0x000fc4000f8e00ff */
[----:B--2---:R-:W-:-:S07]  /*03b0*/  IMAD.U32 R4, RZ, RZ, UR4 ;  /* 0x00000004ff047e24 */ /* 0x004fce000f8e00ff */
[----:B0-----:R-:W-:Y:S05]  /*03c0*/  CALL.REL.NOINC `($_Z7findcvsPbiPiPcS0_S0_S0_S1_S0_S0_PS0_$_Z8chechalliPbiiiPiS0_S0_iiPS0_) ;  /* 0x0000000000387944 */ /* 0x001fea0003c00000 */
[----:B------:R-:W-:-:S04]  /*03d0*/  PRMT R4, R4, 0x9910, RZ ;  /* 0x0000991004047816 */ /* 0x000fc800000000ff */
[----:B------:R-:W-:-:S13]  /*03e0*/  ISETP.NE.AND P0, PT, R4, RZ, PT ;  /* 0x000000ff0400720c */ /* 0x000fda0003f05270 */
[----:B------:R-:W-:Y:S05]  /*03f0*/  @!P0 EXIT ;  /* 0x000000000000894d */ /* 0x000fea0003800000 */
[----:B------:R-:W0:Y:S08]  /*0400*/  LDC R3, c[0x0][0x388] ;  /* 0x0000e200ff037b82 */ /* 0x000e300000000800 */
[----:B------:R-:W0:Y:S08]  /*0410*/  LDC.64 R4, c[0x0][0x3c8] ;  /* 0x0000f200ff047b82 */ /* 0x000e300000000a00 */
[----:B------:R-:W1:Y:S01]  /*0420*/  LDC.64 R6, c[0x0][0x3d0] ;  /* 0x0000f400ff067b82 */ /* 0x000e620000000a00 */
[----:B0-----:R-:W-:-:S06]  /*0430*/  IMAD.WIDE R4, R3, 0x4, R4 ;  /* 0x0000000403047825 */ /* 0x001fcc00078e0204 */
[----:B------:R-:W1:Y:S02]  /*0440*/  LDG.E R5, desc[UR36][R4.64] ;  /* 0x0000002404057981 */ /* 0x000e64000c1e1900 */
[----:B-1----:R-:W-:-:S06]  /*0450*/  IMAD.WIDE R6, R5, 0x8, R6 ;  /* 0x0000000805067825 */ /* 0x002fcc00078e0206 */
[----:B------:R-:W2:Y:S01]  /*0460*/  LDG.E.64 R6, desc[UR36][R6.64] ;  /* 0x0000002406067981 */ /* 0x000ea2000c1e1b00 */
[----:B------:R-:W-:Y:S02]  /*0470*/  IMAD.MOV.U32 R9, RZ, RZ, 0x1 ;  /* 0x00000001ff097424 */ /* 0x000fe400078e00ff */
[----:B--2---:R-:W-:-:S05]  /*0480*/  IMAD.WIDE R2, R2, 0x4, R6 ;  /* 0x0000000402027825 */ /* 0x004fca00078e0206 */
[----:B------:R-:W-:Y:S01]  /*0490*/  ST.E desc[UR36][R2.64], R9 ;  /* 0x0000000902007985 */ /* 0x000fe2000c101924 */
[----:B------:R-:W-:Y:S05]  /*04a0*/  EXIT ;  /* 0x000000000000794d */ /* 0x000fea0003800000 */
        .type           $_Z7findcvsPbiPiPcS0_S0_S0_S1_S0_S0_PS0_$_Z8chechalliPbiiiPiS0_S0_iiPS0_,@function
        .size           $_Z7findcvsPbiPiPcS0_S0_S0_S1_S0_S0_PS0_$_Z8chechalliPbiiiPiS0_S0_iiPS0_,(.L_x_195 - $_Z7findcvsPbiPiPcS0_S0_S0_S1_S0_S0_PS0_$_Z8chechalliPbiiiPiS0_S0_iiPS0_)
$_Z7findcvsPbiPiPcS0_S0_S0_S1_S0_S0_PS0_$_Z8chechalliPbiiiPiS0_S0_iiPS0_:
[----:B------:R-:W-:Y:S02]  /*04b0*/  VIADD R1, R1, 0xffffff78 ;  /* 0xffffff7801017836 */ /* 0x000fe40000000000 */
[----:B------:R-:W-:-:S03]  /*04c0*/  IMAD.MOV.U32 R3, RZ, RZ, R5 ;  /* 0x000000ffff037224 */ /* 0x000fc600078e0005 */
[----:B------:R-:W-:Y:S04]  /*04d0*/  STL [R1+0x80], R55 ;  /* 0x0000803701007387 */ /* 0x000fe80000100800 */
        /* <DEDUP_REMOVED lines=16> */
[----:B------:R0:W-:Y:S04]  /*05e0*/  STL [R1+0x50], R31 ;  /* 0x0000501f01007387 */ /* 0x0001e80000100800 */
[----:B------:R1:W-:Y:S04]  /*05f0*/  STL [R1+0x4c], R30 ;  /* 0x00004c1e01007387 */ /* 0x0003e80000100800 */
[----:B------:R2:W-:Y:S01]  /*0600*/  STL [R1+0x70], R47 ;  /* 0x0000702f01007387 */ /* 0x0005e20000100800 */
[----:B0-----:R-:W0:Y:S05]  /*0610*/  BMOV.32.CLEAR R31, B7 ;  /* 0x00000000071f7355 */ /* 0x001e2a0000100000 */
[----:B-1----:R-:W1:Y:S05]  /*0620*/  BMOV.32.CLEAR R30, B6 ;  /* 0x00000000061e7355 */ /* 0x002e6a0000100000 */
[----:B------:R3:W-:Y:S01]  /*0630*/  STL [R1+0x6c], R46 ;  /* 0x00006c2e01007387 */ /* 0x0007e20000100800 */
[----:B--2---:R-:W-:-:S03]  /*0640*/  IMAD.MOV.U32 R47, RZ, RZ, R13 ;  /* 0x000000ffff2f7224 */ /* 0x004fc600078e000d */
[----:B------:R2:W-:Y:S04]  /*0650*/  STL [R1+0x68], R45 ;  /* 0x0000682d01007387 */ /* 0x0005e80000100800 */
[----:B------:R4:W-:Y:S01]  /*0660*/  STL [R1+0x64], R44 ;  /* 0x0000642c01007387 */ /* 0x0009e20000100800 */
[----:B---3--:R-:W-:-:S03]  /*0670*/  IMAD.MOV.U32 R46, RZ, RZ, R12 ;  /* 0x000000ffff2e7224 */ /* 0x008fc600078e000c */
[----:B------:R3:W-:Y:S01]  /*0680*/  STL [R1+0x38], R25 ;  /* 0x0000381901007387 */ /* 0x0007e20000100800 */
[----:B--2---:R-:W-:-:S03]  /*0690*/  IMAD.MOV.U32 R45, RZ, RZ, R15 ;  /* 0x000000ffff2d7224 */ /* 0x004fc600078e000f */
[----:B------:R2:W-:Y:S01]  /*06a0*/  STL [R1+0x34], R24 ;  /* 0x0000341801007387 */ /* 0x0005e20000100800 */
[----:B----4-:R-:W-:-:S03]  /*06b0*/  MOV R44, R14 ;  /* 0x0000000e002c7202 */ /* 0x010fc60000000f00 */
[----:B------:R4:W-:Y:S01]  /*06c0*/  STL [R1+0x30], R23 ;  /* 0x0000301701007387 */ /* 0x0009e20000100800 */
[----:B---3--:R-:W-:-:S03]  /*06d0*/  IMAD.MOV.U32 R25, RZ, RZ, R4 ;  /* 0x000000ffff197224 */ /* 0x008fc600078e0004 */
[----:B------:R3:W-:Y:S01]  /*06e0*/  STL [R1+0x2c], R22 ;  /* 0x00002c1601007387 */ /* 0x0007e20000100800 */
[----:B--2---:R-:W-:-:S03]  /*06f0*/  MOV R24, R6 ;  /* 0x0000000600187202 */ /* 0x004fc60000000f00 */
[----:B------:R2:W-:Y:S01]  /*0700*/  STL [R1+0x20], R19 ;  /* 0x0000201301007387 */ /* 0x0005e20000100800 */
[----:B----4-:R-:W-:-:S03]  /*0710*/  IMAD.MOV.U32 R23, RZ, RZ, R7 ;  /* 0x000000ffff177224 */ /* 0x010fc600078e0007 */
[----:B------:R4:W-:Y:S01]  /*0720*/  STL [R1+0x1c], R18 ;  /* 0x00001c1201007387 */ /* 0x0009e20000100800 */
[----:B---3--:R-:W-:Y:S02]  /*0730*/  IMAD.MOV.U32 R22, RZ, RZ, R9 ;  /* 0x000000ffff167224 */ /* 0x008fe400078e0009 */
[----:B--2---:R-:W-:Y:S02]  /*0740*/  IMAD.MOV.U32 R19, RZ, RZ, R10 ;  /* 0x000000ffff137224 */ /* 0x004fe400078e000a */
[----:B----4-:R-:W-:Y:S01]  /*0750*/  IMAD.MOV.U32 R18, RZ, RZ, R11 ;  /* 0x000000ffff127224 */ /* 0x010fe200078e000b */
[----:B------:R-:W2:Y:S04]  /*0760*/  LDL R16, [R1+0x88] ;  /* 0x0000880001107983 */ /* 0x000ea80000100800 */
[----:B------:R-:W2:Y:S01]  /*0770*/  LDL R17, [R1+0x8c] ;  /* 0x00008c0001117983 */ /* 0x000ea20000100800 */
[----:B------:R-:W3:Y:S03]  /*0780*/  LDC.64 R52, c[0x0][0x358] ;  /* 0x0000d600ff347b82 */ /* 0x000ee60000000a00 */
[----:B------:R4:W5:Y:S01]  /*0790*/  LDL.64 R54, [R1+0x90] ;  /* 0x0000900001367983 */ /* 0x0009620000100a00 */
[----:B------:R-:W-:Y:S01]  /*07a0*/  BSSY.RECONVERGENT B7, `(.L_x_156) ;  /* 0x0000088000077945 */ /* 0x000fe20003800200 */
[----:B------:R-:W-:-:S02]  /*07b0*/  IMAD.MOV.U32 R29, RZ, RZ, R8 ;  /* 0x000000ffff1d7224 */ /* 0x000fc400078e0008 */
[----:B--2---:R-:W-:-:S05]  /*07c0*/  IMAD.IADD R0, R17, 0x1, -R16 ;  /* 0x0000000111007824 */ /* 0x004fca00078e0a10 */
[----:B------:R-:W-:-:S13]  /*07d0*/  ISETP.NE.AND P0, PT, R3, R0, PT ;  /* 0x000000000300720c */ /* 0x000fda0003f05270 */
[----:B---3--:R-:W-:Y:S01]  /*07e0*/  @!P0 R2UR UR4, R52 ;  /* 0x00000000340482ca */ /* 0x008fe200000e0000 */
[----:B------:R-:W-:Y:S01]  /*07f0*/  @!P0 IMAD.WIDE R6, R25, 0x4, R44 ;  /* 0x0000000419068825 */ /* 0x000fe200078e022c */
[----:B------:R-:W-:-:S03]  /*0800*/  @!P0 R2UR UR5, R53 ;  /* 0x00000000350582ca */ /* 0x000fc600000e0000 */
[----:B------:R-:W-:-:S10]  /*0810*/  @!P0 IMAD.MOV.U32 R0, RZ, RZ, R3 ;  /* 0x000000ffff008224 */ /* 0x000fd400078e0003 */
[----:B------:R4:W5:Y:S01]  /*0820*/  @!P0 LDG.E R6, desc[UR4][R6.64] ;  /* 0x0000000406068981 */ /* 0x000962000c1e1900 */
[----:B01----:R-:W-:Y:S05]  /*0830*/  @!P0 BRA `(.L_x_157) ;  /* 0x0000000000408947 */ /* 0x003fea0003800000 */
[----:B------:R-:W-:Y:S01]  /*0840*/  R2UR UR4, R52 ;  /* 0x00000000340472ca */ /* 0x000fe200000e0000 */
[----:B----45:R-:W-:Y:S01]  /*0850*/  IMAD.WIDE R6, R25, 0x4, R44 ;  /* 0x0000000419067825 */ /* 0x030fe200078e022c */
[----:B------:R-:W-:-:S13]  /*0860*/  R2UR UR5, R53 ;  /* 0x00000000350572ca */ /* 0x000fda00000e0000 */
[----:B------:R0:W5:Y:S02]  /*0870*/  LDG.E R6, desc[UR4][R6.64] ;  /* 0x0000000406067981 */ /* 0x000164000c1e1900 */
.L_x_159:
[----:B------:R-:W-:Y:S02]  /*0880*/  R2UR UR4, R52 ;  /* 0x00000000340472ca */ /* 0x000fe400000e0000 */
[----:B------:R-:W-:Y:S02]  /*0890*/  R2UR UR5, R53 ;  /* 0x00000000350572ca */ /* 0x000fe400000e0000 */
[----:B------:R-:W-:-:S05]  /*08a0*/  IADD3 R5, PT, PT, R16, -0x1, R3 ;  /* 0xffffffff10057810 */ /* 0x000fca0007ffe003 */
[----:B------:R-:W-:-:S06]  /*08b0*/  IMAD.WIDE R4, R5, 0x4, R46 ;  /* 0x0000000405047825 */ /* 0x000fcc00078e022e */
[----:B------:R-:W2:Y:S02]  /*08c0*/  LDG.E R5, desc[UR4][R4.64] ;  /* 0x0000000404057981 */ /* 0x000ea4000c1e1900 */
[----:B--2---:R-:W-:-:S06]  /*08d0*/  IMAD.WIDE R8, R5, 0x4, R44 ;  /* 0x0000000405087825 */ /* 0x004fcc00078e022c */
[----:B------:R-:W2:Y:S02]  /*08e0*/  LDG.E R9, desc[UR4][R8.64] ;  /* 0x0000000408097981 */ /* 0x000ea4000c1e1900 */
[----:B--2--5:R-:W-:-:S13]  /*08f0*/  ISETP.GE.AND P0, PT, R9, R6, PT ;  /* 0x000000060900720c */ /* 0x024fda0003f06270 */
[----:B------:R-:W-:Y:S05]  /*0900*/  @!P0 BRA `(.L_x_158) ;  /* 0x0000000000c88947 */ /* 0x000fea0003800000 */
[----:B------:R-:W-:-:S05]  /*0910*/  VIADD R3, R3, 0x1 ;  /* 0x0000000103037836 */ /* 0x000fca0000000000 */
[----:B------:R-:W-:-:S13]  /*0920*/  ISETP.NE.AND P0, PT, R3, R0, PT ;  /* 0x000000000300720c */ /* 0x000fda0003f05270 */
[----:B------:R-:W-:Y:S05]  /*0930*/  @P0 BRA `(.L_x_159) ;  /* 0xfffffffc00d00947 */ /* 0x000fea000383ffff */
.L_x_157:
[----:B------:R-:W-:Y:S02]  /*0940*/  R2UR UR4, R52 ;  /* 0x00000000340472ca */ /* 0x000fe400000e0000 */
[----:B------:R-:W-:Y:S02]  /*0950*/  R2UR UR5, R53 ;  /* 0x00000000350572ca */ /* 0x000fe400000e0000 */
[----:B------:R-:W-:-:S05]  /*0960*/  IADD3 R3, PT, PT, R16, -0x1, R0 ;  /* 0xffffffff10037810 */ /* 0x000fca0007ffe000 */
[----:B------:R-:W-:-:S06]  /*0970*/  IMAD.WIDE R46, R3, 0x4, R46 ;  /* 0x00000004032e7825 */ /* 0x000fcc00078e022e */
[----:B------:R-:W2:Y:S02]  /*0980*/  LDG.E R47, desc[UR4][R46.64] ;  /* 0x000000042e2f7981 */ /* 0x000ea4000c1e1900 */
[----:B--2---:R-:W-:-:S06]  /*0990*/  IMAD.WIDE R44, R47, 0x4, R44 ;  /* 0x000000042f2c7825 */ /* 0x004fcc00078e022c */
[----:B------:R-:W2:Y:S01]  /*09a0*/  LDG.E R45, desc[UR4][R44.64] ;  /* 0x000000042c2d7981 */ /* 0x000ea2000c1e1900 */
[----:B------:R-:W-:Y:S01]  /*09b0*/  IMAD.MOV.U32 R28, RZ, RZ, 0x1 ;  /* 0x00000001ff1c7424 */ /* 0x000fe200078e00ff */
[----:B--2--5:R-:W-:-:S13]  /*09c0*/  ISETP.GE.AND P0, PT, R45, R6, PT ;  /* 0x000000062d00720c */ /* 0x024fda0003f06270 */
[----:B------:R-:W-:Y:S05]  /*09d0*/  @P0 BRA `(.L_x_160) ;  /* 0x0000000400900947 */ /* 0x000fea0003800000 */
[----:B------:R-:W-:Y:S02]  /*09e0*/  ISETP.GE.AND P0, PT, R29, R22, PT ;  /* 0x000000161d00720c */ /* 0x000fe40003f06270 */
[----:B------:R-:W-:-:S11]  /*09f0*/  PRMT R28, RZ, 0x7610, R28 ;  /* 0x00007610ff1c7816 */ /* 0x000fd6000000001c */
[----:B------:R-:W-:Y:S05]  /*0a00*/  @P0 BRA `(.L_x_160) ;  /* 0x0000000400840947 */ /* 0x000fea0003800000 */
[----:B------:R-:W-:Y:S01]  /*0a10*/  BSSY.RECONVERGENT B0, `(.L_x_161) ;  /* 0x0000020000007945 */ /* 0x000fe20003800200 */
[----:B------:R-:W-:-:S07]  /*0a20*/  IMAD.WIDE R54, R45, 0x8, R54 ;  /* 0x000000082d367825 */ /* 0x000fce00078e0236 */
.L_x_165:
[----:B------:R-:W-:Y:S02]  /*0a30*/  R2UR UR4, R52 ;  /* 0x00000000340472ca */ /* 0x000fe400000e0000 */
[----:B------:R-:W-:Y:S02]  /*0a40*/  R2UR UR5, R53 ;  /* 0x00000000350572ca */ /* 0x000fe400000e0000 */
[----:B------:R-:W-:Y:S02]  /*0a50*/  SHF.R.S32.HI R0, RZ, 0x1f, R29 ;  /* 0x0000001fff007819 */ /* 0x000fe4000001141d */
[----:B------:R-:W-:-:S05]  /*0a60*/  IADD3 R2, P0, PT, R29, R24, RZ ;  /* 0x000000181d027210 */ /* 0x000fca0007f1e0ff */
[----:B------:R-:W-:-:S05]  /*0a70*/  IMAD.X R3, R23, 0x1, R0, P0 ;  /* 0x0000000117037824 */ /* 0x000fca00000e0600 */
[----:B------:R-:W2:Y:S01]  /*0a80*/  LDG.E.U8 R2, desc[UR4][R2.64] ;  /* 0x0000000402027981 */ /* 0x000ea2000c1e1100 */
[----:B------:R-:W-:Y:S01]  /*0a90*/  BSSY.RELIABLE B1, `(.L_x_162) ;  /* 0x0000016000017945 */ /* 0x000fe20003800100 */
[----:B--2---:R-:W-:-:S13]  /*0aa0*/  ISETP.NE.AND P0, PT, R2, RZ, PT ;  /* 0x000000ff0200720c */ /* 0x004fda0003f05270 */
[----:B------:R-:W-:Y:S05]  /*0ab0*/  @P0 BRA `(.L_x_163) ;  /* 0x0000000000380947 */ /* 0x000fea0003800000 */
[C---:B------:R-:W-:Y:S02]  /*0ac0*/  R2UR UR6, R52.reuse ;  /* 0x00000000340672ca */ /* 0x040fe400000e0000 */
[C---:B------:R-:W-:Y:S02]  /*0ad0*/  R2UR UR7, R53.reuse ;  /* 0x00000000350772ca */ /* 0x040fe400000e0000 */
[----:B------:R-:W-:Y:S02]  /*0ae0*/  R2UR UR4, R52 ;  /* 0x00000000340472ca */ /* 0x000fe400000e0000 */
[----:B------:R-:W-:Y:S02]  /*0af0*/  R2UR UR5, R53 ;  /* 0x00000000350572ca */ /* 0x000fe400000e0000 */
[----:B------:R-:W-:-:S04]  /*0b00*/  LEA R4, P0, R29, R19, 0x2 ;  /* 0x000000131d047211 */ /* 0x000fc800078010ff */
[----:B------:R-:W-:-:S03]  /*0b10*/  LEA.HI.X R5, R29, R18, R0, 0x2, P0 ;  /* 0x000000121d057211 */ /* 0x000fc600000f1400 */
[----:B------:R-:W2:Y:S04]  /*0b20*/  LDG.E.64 R2, desc[UR6][R54.64] ;  /* 0x0000000636027981 */ /* 0x000ea8000c1e1b00 */
[----:B------:R-:W2:Y:S02]  /*0b30*/  LDG.E R5, desc[UR4][R4.64] ;  /* 0x0000000404057981 */ /* 0x000ea4000c1e1900 */
[----:B--2---:R-:W-:-:S06]  /*0b40*/  IMAD.WIDE R2, R5, 0x4, R2 ;  /* 0x0000000405027825 */ /* 0x004fcc00078e0202 */
[----:B------:R-:W2:Y:S01]  /*0b50*/  LD.E R2, desc[UR4][R2.64] ;  /* 0x0000000402027980 */ /* 0x000ea2000c101900 */
[----:B------:R-:W-:Y:S01]  /*0b60*/  HFMA2 R28, -RZ, RZ, 0, 5.9604644775390625e-08 ;  /* 0x00000001ff1c7431 */ /* 0x000fe200000001ff */
[----:B--2---:R-:W-:-:S13]  /*0b70*/  ISETP.NE.AND P0, PT, R2, RZ, PT ;  /* 0x000000ff0200720c */ /* 0x004fda0003f05270 */
[----:B------:R-:W-:Y:S05]  /*0b80*/  @P0 BREAK.RELIABLE B1 ;  /* 0x0000000000010942 */ /* 0x000fea0003800100 */
[----:B------:R-:W-:Y:S05]  /*0b90*/  @P0 BRA `(.L_x_164) ;  /* 0x00000000001c0947 */ /* 0x000fea0003800000 */
.L_x_163:
[----:B------:R-:W-:Y:S01]  /*0ba0*/  VIADD R29, R29, 0x1 ;  /* 0x000000011d1d7836 */ /* 0x000fe20000000000 */
[----:B------:R-:W-:-:S04]  /*0bb0*/  PRMT R28, RZ, 0x7610, R28 ;  /* 0x00007610ff1c7816 */ /* 0x000fc8000000001c */
[----:B------:R-:W-:-:S13]  /*0bc0*/  ISETP.NE.AND P0, PT, R29, R22, PT ;  /* 0x000000161d00720c */ /* 0x000fda0003f05270 */
[----:B------:R-:W-:Y:S05]  /*0bd0*/  @!P0 BREAK.RELIABLE B1 ;  /* 0x0000000000018942 */ /* 0x000fea0003800100 */
[----:B------:R-:W-:Y:S05]  /*0be0*/  @!P0 BRA `(.L_x_164) ;  /* 0x0000000000088947 */ /* 0x000fea0003800000 */
[----:B------:R-:W-:Y:S05]  /*0bf0*/  BSYNC.RELIABLE B1 ;  /* 0x0000000000017941 */ /* 0x000fea0003800100 */
.L_x_162:
[----:B------:R-:W-:Y:S05]  /*0c00*/  BRA `(.L_x_165) ;  /* 0xfffffffc00887947 */ /* 0x000fea000383ffff */
.L_x_164:
[----:B------:R-:W-:Y:S05]  /*0c10*/  BSYNC.RECONVERGENT B0 ;  /* 0x0000000000007941 */ /* 0x000fea0003800200 */
.L_x_161:
[----:B------:R-:W-:Y:S05]  /*0c20*/  BRA `(.L_x_160) ;  /* 0x0000000000fc7947 */ /* 0x000fea0003800000 */
.L_x_158:
[----:B------:R-:W-:Y:S02]  /*0c30*/  ISETP.GE.AND P0, PT, R29, R22, PT ;  /* 0x000000161d00720c */ /* 0x000fe40003f06270 */
[----:B------:R-:W-:-:S11]  /*0c40*/  PRMT R28, RZ, 0x7610, R28 ;  /* 0x00007610ff1c7816 */ /* 0x000fd6000000001c */
[----:B------:R-:W-:Y:S05]  /*0c50*/  @P0 BRA `(.L_x_160) ;  /* 0x0000000000f00947 */ /* 0x000fea0003800000 */
[----:B------:R-:W-:Y:S02]  /*0c60*/  VIADD R2, R3, 0x1 ;  /* 0x0000000103027836 */ /* 0x000fe40000000000 */
[----:B------:R-:W-:-:S04]  /*0c70*/  IMAD.WIDE R38, R9, 0x8, R54 ;  /* 0x0000000809267825 */ /* 0x000fc800078e0236 */
[----:B------:R-:W-:Y:S02]  /*0c80*/  IMAD.MOV.U32 R26, RZ, RZ, RZ ;  /* 0x000000ffff1a7224 */ /* 0x000fe400078e00ff */
[----:B------:R-:W-:-:S07]  /*0c90*/  IMAD.MOV.U32 R27, RZ, RZ, R29 ;  /* 0x000000ffff1b7224 */ /* 0x000fce00078e001d */
.L_x_168:
[----:B------:R-:W-:Y:S02]  /*0ca0*/  R2UR UR4, R52 ;  /* 0x00000000340472ca */ /* 0x000fe400000e0000 */
[----:B------:R-:W-:Y:S02]  /*0cb0*/  R2UR UR5, R53 ;  /* 0x00000000350572ca */ /* 0x000fe400000e0000 */
[----:B------:R-:W-:Y:S02]  /*0cc0*/  SHF.R.S32.HI R0, RZ, 0x1f, R27 ;  /* 0x0000001fff007819 */ /* 0x000fe4000001141b */
[----:B-1----:R-:W-:-:S05]  /*0cd0*/  IADD3 R36, P0, PT, R27, R24, RZ ;  /* 0x000000181b247210 */ /* 0x002fca0007f1e0ff */
        /* <DEDUP_REMOVED lines=10> */
[----:B0-----:R-:W-:-:S03]  /*0d80*/  LEA.HI.X R7, R27, R18, R0, 0x2, P0 ;  /* 0x000000121b077211 */ /* 0x001fc600000f1400 */
[----:B------:R-:W2:Y:S04]  /*0d90*/  LDG.E.64 R4, desc[UR6][R38.64] ;  /* 0x0000000626047981 */ /* 0x000ea8000c1e1b00 */
[----:B------:R-:W2:Y:S02]  /*0da0*/  LDG.E R7, desc[UR4][R6.64] ;  /* 0x0000000406077981 */ /* 0x000ea4000c1e1900 */
[----:B--2---:R-:W-:-:S06]  /*0db0*/  IMAD.WIDE R4, R7, 0x4, R4 ;  /* 0x0000000407047825 */ /* 0x004fcc00078e0204 */
[----:B------:R-:W2:Y:S02]  /*0dc0*/  LD.E R4, desc[UR4][R4.64] ;  /* 0x0000000404047980 */ /* 0x000ea4000c101900 */
[----:B--2---:R-:W-:-:S13]  /*0dd0*/  ISETP.NE.AND P0, PT, R4, RZ, PT ;  /* 0x000000ff0400720c */ /* 0x004fda0003f05270 */
[----:B------:R-:W-:Y:S05]  /*0de0*/  @!P0 BRA `(.L_x_167) ;  /* 0x0000000000788947 */ /* 0x000fea0003800000 */
[----:B------:R-:W-:Y:S01]  /*0df0*/  R2UR UR4, R52 ;  /* 0x00000000340472ca */ /* 0x000fe200000e0000 */
[----:B------:R-:W-:Y:S01]  /*0e00*/  IMAD.MOV.U32 R0, RZ, RZ, 0x1 ;  /* 0x00000001ff007424 */ /* 0x000fe200078e00ff */
[----:B------:R-:W-:Y:S01]  /*0e10*/  R2UR UR5, R53 ;  /* 0x00000000350572ca */ /* 0x000fe200000e0000 */
[----:B------:R0:W-:Y:S01]  /*0e20*/  STL.64 [R1], R16 ;  /* 0x0000001001007387 */ /* 0x0001e20000100a00 */
[----:B------:R-:W-:Y:S01]  /*0e30*/  IMAD.MOV.U32 R28, RZ, RZ, 0x1 ;  /* 0x00000001ff1c7424 */ /* 0x000fe200078e00ff */
[----:B------:R-:W-:Y:S01]  /*0e40*/  MOV R4, R25 ;  /* 0x0000001900047202 */ /* 0x000fe20000000f00 */
[----:B------:R-:W-:Y:S01]  /*0e50*/  IMAD.MOV.U32 R6, RZ, RZ, R24 ;  /* 0x000000ffff067224 */ /* 0x000fe200078e0018 */
[----:B------:R0:W-:Y:S01]  /*0e60*/  STL.64 [R1+0x8], R54 ;  /* 0x0000083601007387 */ /* 0x0001e20000100a00 */
[----:B------:R-:W-:Y:S01]  /*0e70*/  IMAD.MOV.U32 R7, RZ, RZ, R23 ;  /* 0x000000ffff077224 */ /* 0x000fe200078e0017 */
[----:B------:R-:W-:Y:S01]  /*0e80*/  MOV R12, R46 ;  /* 0x0000002e000c7202 */ /* 0x000fe20000000f00 */
[----:B------:R-:W-:Y:S01]  /*0e90*/  IMAD.MOV.U32 R5, RZ, RZ, R2 ;  /* 0x000000ffff057224 */ /* 0x000fe200078e0002 */
[----:B------:R-:W-:Y:S01]  /*0ea0*/  MOV R20, 0xf50 ;  /* 0x00000f5000147802 */ /* 0x000fe20000000f00 */
[----:B------:R-:W-:-:S02]  /*0eb0*/  IMAD.MOV.U32 R8, RZ, RZ, R29 ;  /* 0x000000ffff087224 */ /* 0x000fc400078e001d */
[----:B------:R-:W-:Y:S01]  /*0ec0*/  IMAD.MOV.U32 R9, RZ, RZ, R22 ;  /* 0x000000ffff097224 */ /* 0x000fe200078e0016 */
[----:B------:R0:W-:Y:S01]  /*0ed0*/  STG.E.U8 desc[UR4][R36.64], R0 ;  /* 0x0000000024007986 */ /* 0x0001e2000c101104 */
[----:B------:R-:W-:Y:S02]  /*0ee0*/  IMAD.MOV.U32 R10, RZ, RZ, R19 ;  /* 0x000000ffff0a7224 */ /* 0x000fe400078e0013 */
[----:B------:R-:W-:Y:S02]  /*0ef0*/  IMAD.MOV.U32 R11, RZ, RZ, R18 ;  /* 0x000000ffff0b7224 */ /* 0x000fe400078e0012 */
[----:B------:R-:W-:Y:S02]  /*0f00*/  IMAD.MOV.U32 R13, RZ, RZ, R47 ;  /* 0x000000ffff0d7224 */ /* 0x000fe400078e002f */
[----:B------:R-:W-:Y:S02]  /*0f10*/  IMAD.MOV.U32 R14, RZ, RZ, R44 ;  /* 0x000000ffff0e7224 */ /* 0x000fe400078e002c */
[----:B------:R-:W-:-:S02]  /*0f20*/  IMAD.MOV.U32 R15, RZ, RZ, R45 ;  /* 0x000000ffff0f7224 */ /* 0x000fc400078e002d */
[----:B------:R-:W-:-:S07]  /*0f30*/  IMAD.MOV.U32 R21, RZ, RZ, 0x0 ;  /* 0x00000000ff157424 */ /* 0x000fce00078e00ff */
[----:B0-----:R-:W-:Y:S05]  /*0f40*/  CALL.REL.NOINC `($_Z7findcvsPbiPiPcS0_S0_S0_S1_S0_S0_PS0_$_Z8chechalliPbiiiPiS0_S0_iiPS0_) ;  /* 0xfffffff400587944 */ /* 0x001fea0003c3ffff */
[----:B------:R-:W-:-:S04]  /*0f50*/  PRMT R3, R4, 0x9910, RZ ;  /* 0x0000991004037816 */ /* 0x000fc800000000ff */
[----:B------:R-:W-:-:S04]  /*0f60*/  LOP3.LUT R26, R26, R3, RZ, 0xfc, !PT ;  /* 0x000000031a1a7212 */ /* 0x000fc800078efcff */
[----:B------:R-:W-:-:S13]  /*0f70*/  ISETP.NE.AND P0, PT, R26, 0x1, PT ;  /* 0x000000011a00780c */ /* 0x000fda0003f05270 */
[----:B------:R-:W-:Y:S05]  /*0f80*/  @!P0 BREAK.RELIABLE B6 ;  /* 0x0000000000068942 */ /* 0x000fea0003800100 */
[----:B------:R-:W-:Y:S05]  /*0f90*/  @!P0 BRA `(.L_x_160) ;  /* 0x0000000000208947 */ /* 0x000fea0003800000 */
[----:B------:R-:W-:Y:S02]  /*0fa0*/  R2UR UR4, R52 ;  /* 0x00000000340472ca */ /* 0x000fe400000e0000 */
[----:B------:R-:W-:-:S13]  /*0fb0*/  R2UR UR5, R53 ;  /* 0x00000000350572ca */ /* 0x000fda00000e0000 */
[----:B------:R1:W-:Y:S02]  /*0fc0*/  STG.E.U8 desc[UR4][R36.64], RZ ;  /* 0x000000ff24007986 */ /* 0x0003e4000c101104 */
.L_x_167:
[----:B------:R-:W-:Y:S05]  /*0fd0*/  BSYNC.RELIABLE B6 ;  /* 0x0000000000067941 */ /* 0x000fea0003800100 */
.L_x_166:
[----:B------:R-:W-:-:S05]  /*0fe0*/  VIADD R27, R27, 0x1 ;  /* 0x000000011b1b7836 */ /* 0x000fca0000000000 */
[----:B------:R-:W-:-:S13]  /*0ff0*/  ISETP.NE.AND P0, PT, R27, R22, PT ;  /* 0x000000161b00720c */ /* 0x000fda0003f05270 */
[----:B------:R-:W-:Y:S05]  /*1000*/  @P0 BRA `(.L_x_168) ;  /* 0xfffffffc00240947 */ /* 0x000fea000383ffff */
[----:B------:R-:W-:-:S07]  /*1010*/  PRMT R28, RZ, 0x7610, R28 ;  /* 0x00007610ff1c7816 */ /* 0x000fce000000001c */
.L_x_160:
[----:B------:R-:W-:Y:S05]  /*1020*/  BSYNC.RECONVERGENT B7 ;  /* 0x0000000000077941 */ /* 0x000fea0003800200 */
.L_x_156:
[----:B------:R-:W0:Y:S01]  /*1030*/  LDL R20, [R1+0x24] ;  /* 0x0000240001147983 */ /* 0x000e220000100800 */
[----:B------:R2:W-:Y:S05]  /*1040*/  BMOV.32 B6, R30 ;  /* 0x0000001e06007356 */ /* 0x0005ea0000000000 */
[----:B------:R-:W0:Y:S01]  /*1050*/  LDL R21, [R1+0x28] ;  /* 0x0000280001157983 */ /* 0x000e220000100800 */
[----:B------:R3:W-:Y:S05]  /*1060*/  BMOV.32 B7, R31 ;  /* 0x0000001f07007356 */ /* 0x0007ea0000000000 */
[----:B------:R-:W-:Y:S01]  /*1070*/  LOP3.LUT R4, R28, 0xffff, RZ, 0xc0, !PT ;  /* 0x0000ffff1c047812 */ /* 0x000fe200078ec0ff */
[----:B------:R-:W0:Y:S04]  /*1080*/  LDL R2, [R1+0x10] ;  /* 0x0000100001027983 */ /* 0x000e280000100800 */
        /* <DEDUP_REMOVED lines=12> */
[----:B--2---:R-:W0:Y:S04]  /*1150*/  LDL R30, [R1+0x4c] ;  /* 0x00004c00011e7983 */ /* 0x004e280000100800 */
[----:B---3--:R-:W0:Y:S04]  /*1160*/  LDL R31, [R1+0x50] ;  /* 0x00005000011f7983 */ /* 0x008e280000100800 */
[----:B-1----:R-:W0:Y:S04]  /*1170*/  LDL R36, [R1+0x54] ;  /* 0x0000540001247983 */ /* 0x002e280000100800 */
        /* <DEDUP_REMOVED lines=10> */
[----:B------:R4:W0:Y:S02]  /*1220*/  LDL R55, [R1+0x80] ;  /* 0x0000800001377983 */ /* 0x0008240000100800 */
[----:B----4-:R-:W-:Y:S01]  /*1230*/  VIADD R1, R1, 0x88 ;  /* 0x0000008801017836 */ /* 0x010fe20000000000 */
[----:B0-----:R-:W-:Y:S06]  /*1240*/  RET.REL.NODEC R20 `(_Z7findcvsPbiPiPcS0_S0_S0_S1_S0_S0_PS0_) ;  /* 0xffffffec146c7950 */ /* 0x001fec0003c3ffff */
.L_x_169:
        /* <DEDUP_REMOVED lines=11> */
.L_x_195:


//--------------------- .text._Z7puttoidPiPcS_S_S_PbS_S_S_ --------------------------
	.section	.text._Z7puttoidPiPcS_S_S_PbS_S_S_,"ax",@progbits
	.align	128
        .global         _Z7puttoidPiPcS_S_S_PbS_S_S_
        .type           _Z7puttoidPiPcS_S_S_PbS_S_S_,@function
        .size           _Z7puttoidPiPcS_S_S_PbS_S_S_,(.L_x_202 - _Z7puttoidPiPcS_S_S_PbS_S_S_)
        .other          _Z7puttoidPiPcS_S_S_PbS_S_S_,@"STO_CUDA_ENTRY STV_DEFAULT"
_Z7puttoidPiPcS_S_S_PbS_S_S_:
.text._Z7puttoidPiPcS_S_S_PbS_S_S_:
        /* <DEDUP_REMOVED lines=18> */
[----:B------:R-:W2:Y:S02]  /*0120*/  LDG.E R4, desc[UR4][R2.64] ;  /* 0x0000000402047981 */ /* 0x000ea4000c1e1900 */
[----:B--2---:R-:W-:-:S13]  /*0130*/  ISETP.NE.AND P0, PT, R4, RZ, PT ;  /* 0x000000ff0400720c */ /* 0x004fda0003f05270 */
[----:B------:R-:W-:Y:S05]  /*0140*/  @P0 EXIT ;  /* 0x000000000000094d */ /* 0x000fea0003800000 */
[----:B------:R-:W0:Y:S01]  /*0150*/  LDC.64 R6, c[0x0][0x380] ;  /* 0x0000e000ff067b82 */ /* 0x000e220000000a00 */
[----:B------:R-:W1:Y:S01]  /*0160*/  LDCU.64 UR6, c[0x0][0x388] ;  /* 0x00007100ff0677ac */ /* 0x000e620008000a00 */
[----:B------:R-:W2:Y:S01]  /*0170*/  LDCU.64 UR8, c[0x0][0x3a0] ;  /* 0x00007400ff0877ac */ /* 0x000ea20008000a00 */
[----:B0-----:R-:W-:-:S05]  /*0180*/  IMAD.WIDE R6, R0, 0x4, R6 ;  /* 0x0000000400067825 */ /* 0x001fca00078e0206 */
[----:B------:R-:W3:Y:S04]  /*0190*/  LDG.E R5, desc[UR4][R6.64+0x4] ;  /* 0x0000040406057981 */ /* 0x000ee8000c1e1900 */
[----:B------:R-:W3:Y:S01]  /*01a0*/  LDG.E R8, desc[UR4][R6.64] ;  /* 0x0000000406087981 */ /* 0x000ee2000c1e1900 */
[----:B-1----:R-:W-:-:S04]  /*01b0*/  IADD3 R10, P0, PT, R0, UR6, RZ ;  /* 0x00000006000a7c10 */ /* 0x002fc8000ff1e0ff */
[----:B------:R-:W-:Y:S01]  /*01c0*/  LEA.HI.X.SX32 R11, R0, UR7, 0x1, P0 ;  /* 0x00000007000b7c11 */ /* 0x000fe200080f0eff */
[----:B------:R-:W0:Y:S04]  /*01d0*/  LDCU.64 UR6, c[0x0][0x3a8] ;  /* 0x00007500ff0677ac */ /* 0x000e280008000a00 */
[----:B------:R1:W5:Y:S01]  /*01e0*/  LDG.E.S8 R4, desc[UR4][R10.64] ;  /* 0x000000040a047981 */ /* 0x000362000c1e1300 */
[----:B------:R-:W-:Y:S01]  /*01f0*/  BSSY.RECONVERGENT B0, `(.L_x_170) ;  /* 0x000002d000007945 */ /* 0x000fe20003800200 */
[----:B---3--:R-:W-:-:S13]  /*0200*/  ISETP.GE.AND P0, PT, R8, R5, PT ;  /* 0x000000050800720c */ /* 0x008fda0003f06270 */
[----:B012---:R-:W-:Y:S05]  /*0210*/  @P0 BRA `(.L_x_171) ;  /* 0x0000000000a80947 */ /* 0x007fea0003800000 */
[----:B------:R-:W0:Y:S01]  /*0220*/  LDC.64 R6, c[0x0][0x398] ;  /* 0x0000e600ff067b82 */ /* 0x000e220000000a00 */
[----:B------:R-:W-:-:S07]  /*0230*/  IMAD.MOV.U32 R10, RZ, RZ, R8 ;  /* 0x000000ffff0a7224 */ /* 0x000fce00078e0008 */
.L_x_174:
[----:B------:R-:W-:Y:S02]  /*0240*/  SHF.R.S32.HI R16, RZ, 0x1f, R10 ;  /* 0x0000001fff107819 */ /* 0x000fe4000001140a */
[----:B------:R-:W-:-:S04]  /*0250*/  IADD3 R12, P0, PT, R10, UR6, RZ ;  /* 0x000000060a0c7c10 */ /* 0x000fc8000ff1e0ff */
[----:B------:R-:W-:-:S05]  /*0260*/  IADD3.X R13, PT, PT, R16, UR7, RZ, P0, !PT ;  /* 0x00000007100d7c10 */ /* 0x000fca00087fe4ff */
[----:B------:R-:W2:Y:S01]  /*0270*/  LDG.E.U8 R12, desc[UR4][R12.64] ;  /* 0x000000040c0c7981 */ /* 0x000ea2000c1e1100 */
[----:B------:R-:W-:Y:S01]  /*0280*/  IMAD.MOV.U32 R9, RZ, RZ, R10 ;  /* 0x000000ffff097224 */ /* 0x000fe200078e000a */
[----:B------:R-:W-:Y:S01]  /*0290*/  BSSY.RECONVERGENT B1, `(.L_x_172) ;  /* 0x0000021000017945 */ /* 0x000fe20003800200 */
[----:B------:R-:W-:-:S05]  /*02a0*/  VIADD R10, R10, 0x1 ;  /* 0x000000010a0a7836 */ /* 0x000fca0000000000 */
[----:B------:R-:W-:Y:S02]  /*02b0*/  ISETP.NE.AND P0, PT, R10, R5, PT ;  /* 0x000000050a00720c */ /* 0x000fe40003f05270 */
[----:B--2---:R-:W-:-:S13]  /*02c0*/  ISETP.NE.AND P1, PT, R12, RZ, PT ;  /* 0x000000ff0c00720c */ /* 0x004fda0003f25270 */
[----:B------:R-:W-:Y:S05]  /*02d0*/  @!P1 BRA `(.L_x_173) ;  /* 0x0000000000709947 */ /* 0x000fea0003800000 */
[----:B------:R-:W-:-:S04]  /*02e0*/  LEA R14, P1, R9, UR8, 0x2 ;  /* 0x00000008090e7c11 */ /* 0x000fc8000f8210ff */
[----:B------:R-:W-:-:S05]  /*02f0*/  LEA.HI.X R15, R9, UR9, R16, 0x2, P1 ;  /* 0x00000009090f7c11 */ /* 0x000fca00088f1410 */
[----:B------:R-:W0:Y:S02]  /*0300*/  LDG.E R13, desc[UR4][R14.64] ;  /* 0x000000040e0d7981 */ /* 0x000e24000c1e1900 */
[----:B0-----:R-:W-:-:S06]  /*0310*/  IMAD.WIDE R12, R13, 0x4, R6 ;  /* 0x000000040d0c7825 */ /* 0x001fcc00078e0206 */
[----:B------:R-:W2:Y:S02]  /*0320*/  LDG.E R13, desc[UR4][R12.64] ;  /* 0x000000040c0d7981 */ /* 0x000ea4000c1e1900 */
[----:B--2---:R-:W-:-:S13]  /*0330*/  ISETP.NE.AND P1, PT, R13, RZ, PT ;  /* 0x000000ff0d00720c */ /* 0x004fda0003f25270 */
[----:B------:R-:W-:Y:S05]  /*0340*/  @!P1 EXIT ;  /* 0x000000000000994d */ /* 0x000fea0003800000 */
[----:B-----5:R-:W-:-:S04]  /*0350*/  IMAD.WIDE R12, R4, R13, RZ ;  /* 0x0000000d040c7225 */ /* 0x020fc800078e02ff */
[----:B------:R-:W-:Y:S02]  /*0360*/  IMAD R9, R13, 0x2717, RZ ;  /* 0x000027170d097824 */ /* 0x000fe400078e02ff */
[----:B------:R-:W-:-:S04]  /*0370*/  IMAD.WIDE.U32 R12, R12, 0x2717, RZ ;  /* 0x000027170c0c7825 */ /* 0x000fc800078e00ff */
[----:B------:R-:W-:-:S04]  /*0380*/  IMAD.IADD R9, R13, 0x1, R9 ;  /* 0x000000010d097824 */ /* 0x000fc800078e0209 */
[----:B------:R-:W-:-:S04]  /*0390*/  IMAD.WIDE.U32 R14, R9, 0x4e5ace35, RZ ;  /* 0x4e5ace35090e7825 */ /* 0x000fc800078e00ff */
[----:B------:R-:W-:-:S04]  /*03a0*/  IMAD.WIDE.U32 R16, P1, R12, -0x79c85d5e, R14 ;  /* 0x8637a2a20c107825 */ /* 0x000fc8000782000e */
[C---:B------:R-:W-:Y:S01]  /*03b0*/  IMAD.WIDE.U32 R14, R12.reuse, 0x4e5ace35, RZ ;  /* 0x4e5ace350c0e7825 */ /* 0x040fe200078e00ff */
[----:B------:R-:W-:-:S04]  /*03c0*/  IADD3 R18, P2, PT, R12, R17, RZ ;  /* 0x000000110c127210 */ /* 0x000fc80007f5e0ff */
[----:B------:R-:W-:Y:S02]  /*03d0*/  IADD3.X R19, PT, PT, RZ, R9, RZ, P1, P2 ;  /* 0x00000009ff137210 */ /* 0x000fe40000fe44ff */
[----:B------:R-:W-:Y:S02]  /*03e0*/  IADD3 RZ, P1, PT, R15, R16, RZ ;  /* 0x000000100fff7210 */ /* 0x000fe40007f3e0ff */
[----:B------:R-:W-:-:S03]  /*03f0*/  ISETP.LT.AND P2, PT, R9, RZ, PT ;  /* 0x000000ff0900720c */ /* 0x000fc60003f41270 */
[----:B------:R-:W-:-:S03]  /*0400*/  IMAD.WIDE.U32.X R14, R9, -0x79c85d5e, R18, P1 ;  /* 0x8637a2a2090e7825 */ /* 0x000fc600008e0412 */
[----:B------:R-:W-:-:S05]  /*0410*/  IADD3 R4, P1, PT, -R12, R14, RZ ;  /* 0x0000000e0c047210 */ /* 0x000fca0007f3e1ff */
[----:B------:R-:W-:Y:S01]  /*0420*/  IMAD.X R14, R15, 0x1, ~R9, P1 ;  /* 0x000000010f0e7824 */ /* 0x000fe200008e0e09 */
[----:B------:R-:W-:-:S04]  /*0430*/  IADD3 R11, P1, PT, R4, -0x4e5ace35, RZ ;  /* 0xb1a531cb040b7810 */ /* 0x000fc80007f3e0ff */
[----:B------:R-:W-:Y:S02]  /*0440*/  IADD3.X R13, PT, PT, R14, 0x79c85d5d, RZ, P1, !PT ;  /* 0x79c85d5d0e0d7810 */ /* 0x000fe40000ffe4ff */
[----:B------:R-:W-:Y:S02]  /*0450*/  SEL R9, R11, R4, P2 ;  /* 0x000000040b097207 */ /* 0x000fe40001000000 */
[----:B------:R-:W-:-:S04]  /*0460*/  SEL R4, R13, R14, P2 ;  /* 0x0000000e0d047207 */ /* 0x000fc80001000000 */
[----:B------:R-:W-:-:S04]  /*0470*/  SHF.R.S64 R9, R9, 0x13, R4 ;  /* 0x0000001309097819 */ /* 0x000fc80000001004 */
[----:B------:R-:W-:-:S05]  /*0480*/  LEA.HI R9, R4, R9, RZ, 0x1 ;  /* 0x0000000904097211 */ /* 0x000fca00078f08ff */
[----:B------:R-:W-:-:S07]  /*0490*/  IMAD R4, R9, -0xf4243, R12 ;  /* 0xfff0bdbd09047824 */ /* 0x000fce00078e020c */
.L_x_173:
[----:B------:R-:W-:Y:S05]  /*04a0*/  BSYNC.RECONVERGENT B1 ;  /* 0x0000000000017941 */ /* 0x000fea0003800200 */
.L_x_172:
[----:B------:R-:W-:Y:S05]  /*04b0*/  @P0 BRA `(.L_x_174) ;  /* 0xfffffffc00600947 */ /* 0x000fea000383ffff */
.L_x_171:
[----:B------:R-:W-:Y:S05]  /*04c0*/  BSYNC.RECONVERGENT B0 ;  /* 0x0000000000007941 */ /* 0x000fea0003800200 */
.L_x_170:
[----:B------:R-:W-:Y:S01]  /*04d0*/  ISETP.GE.AND P0, PT, R8, R5, PT ;  /* 0x000000050800720c */ /* 0x000fe20003f06270 */
[----:B------:R-:W1:Y:S01]  /*04e0*/  LDCU.64 UR6, c[0x0][0x3a8] ;  /* 0x00007500ff0677ac */ /* 0x000e620008000a00 */
[----:B------:R-:W-:Y:S11]  /*04f0*/  BSSY.RECONVERGENT B0, `(.L_x_175) ;  /* 0x000003e000007945 */ /* 0x000ff60003800200 */
[----:B------:R-:W-:Y:S05]  /*0500*/  @P0 BRA `(.L_x_176) ;  /* 0x0000000000f00947 */ /* 0x000fea0003800000 */
[----:B0-----:R-:W-:Y:S01]  /*0510*/  IMAD.IADD R6, R5, 0x1, -R8 ;  /* 0x0000000105067824 */ /* 0x001fe200078e0a08 */
[----:B------:R-:W-:Y:S01]  /*0520*/  BSSY.RECONVERGENT B1, `(.L_x_177) ;  /* 0x0000014000017945 */ /* 0x000fe20003800200 */
[----:B------:R-:W-:-:S03]  /*0530*/  IMAD.IADD R7, R8, 0x1, -R5 ;  /* 0x0000000108077824 */ /* 0x000fc600078e0a05 */
[----:B------:R-:W-:Y:S02]  /*0540*/  LOP3.LUT P1, R6, R6, 0x3, RZ, 0xc0, !PT ;  /* 0x0000000306067812 */ /* 0x000fe4000782c0ff */
[----:B------:R-:W-:-:S11]  /*0550*/  ISETP.GT.U32.AND P0, PT, R7, -0x4, PT ;  /* 0xfffffffc0700780c */ /* 0x000fd60003f04070 */
[----:B------:R-:W-:Y:S05]  /*0560*/  @!P1 BRA `(.L_x_178) ;  /* 0x00000000003c9947 */ /* 0x000fea0003800000 */
[----:B------:R-:W-:-:S07]  /*0570*/  IMAD.MOV R9, RZ, RZ, -R6 ;  /* 0x000000ffff097224 */ /* 0x000fce00078e0a06 */
.L_x_179:
[----:B-1----:R-:W-:-:S04]  /*0580*/  IADD3 R12, P1, PT, R8, UR6, RZ ;  /* 0x00000006080c7c10 */ /* 0x002fc8000ff3e0ff */
[----:B------:R-:W-:-:S05]  /*0590*/  LEA.HI.X.SX32 R13, R8, UR7, 0x1, P1 ;  /* 0x00000007080d7c11 */ /* 0x000fca00088f0eff */
[----:B------:R-:W2:Y:S02]  /*05a0*/  LDG.E.U8 R12, desc[UR4][R12.64] ;  /* 0x000000040c0c7981 */ /* 0x000ea4000c1e1100 */
[----:B--2---:R-:W-:-:S13]  /*05b0*/  ISETP.NE.AND P1, PT, R12, RZ, PT ;  /* 0x000000ff0c00720c */ /* 0x004fda0003f25270 */
[----:B------:R-:W0:Y:S08]  /*05c0*/  @P1 LDC.64 R6, c[0x0][0x3a0] ;  /* 0x0000e800ff061b82 */ /* 0x000e300000000a00 */
[----:B------:R-:W1:Y:S01]  /*05d0*/  @P1 LDC.64 R10, c[0x0][0x3c0] ;  /* 0x0000f000ff0a1b82 */ /* 0x000e620000000a00 */
[----:B0-----:R-:W-:-:S06]  /*05e0*/  @P1 IMAD.WIDE R6, R8, 0x4, R6 ;  /* 0x0000000408061825 */ /* 0x001fcc00078e0206 */
[----:B------:R-:W1:Y:S01]  /*05f0*/  @P1 LDG.E R7, desc[UR4][R6.64] ;  /* 0x0000000406071981 */ /* 0x000e62000c1e1900 */
[----:B------:R-:W-:Y:S02]  /*0600*/  VIADD R9, R9, 0x1 ;  /* 0x0000000109097836 */ /* 0x000fe40000000000 */
[----:B------:R-:W-:Y:S02]  /*0610*/  VIADD R8, R8, 0x1 ;  /* 0x0000000108087836 */ /* 0x000fe40000000000 */
[----:B-1----:R-:W-:-:S05]  /*0620*/  @P1 IMAD.WIDE R10, R7, 0x4, R10 ;  /* 0x00000004070a1825 */ /* 0x002fca00078e020a */
[----:B------:R0:W-:Y:S01]  /*0630*/  @P1 STG.E desc[UR4][R10.64], R0 ;  /* 0x000000000a001986 */ /* 0x0001e2000c101904 */
[----:B------:R-:W-:-:S13]  /*0640*/  ISETP.NE.AND P1, PT, R9, RZ, PT ;  /* 0x000000ff0900720c */ /* 0x000fda0003f25270 */
[----:B0-----:R-:W-:Y:S05]  /*0650*/  @P1 BRA `(.L_x_179) ;  /* 0xfffffffc00c81947 */ /* 0x001fea000383ffff */
.L_x_178:
[----:B-1----:R-:W-:Y:S05]  /*0660*/  BSYNC.RECONVERGENT B1 ;  /* 0x0000000000017941 */ /* 0x002fea0003800200 */
.L_x_177:
[----:B------:R-:W-:Y:S05]  /*0670*/  @P0 BRA `(.L_x_176) ;  /* 0x0000000000940947 */ /* 0x000fea0003800000 */
[----:B------:R-:W0:Y:S01]  /*0680*/  LDC.64 R6, c[0x0][0x3a0] ;  /* 0x0000e800ff067b82 */ /* 0x000e220000000a00 */
[----:B------:R-:W-:Y:S01]  /*0690*/  IMAD.IADD R5, R8, 0x1, -R5 ;  /* 0x0000000108057824 */ /* 0x000fe200078e0a05 */
[----:B0-----:R-:W-:-:S05]  /*06a0*/  IADD3 R6, P0, PT, R6, 0x8, RZ ;  /* 0x0000000806067810 */ /* 0x001fca0007f1e0ff */
[----:B------:R-:W-:-:S08]  /*06b0*/  IMAD.X R7, RZ, RZ, R7, P0 ;  /* 0x000000ffff077224 */ /* 0x000fd000000e0607 */
.L_x_180:
[----:B------:R-:W0:Y:S01]  /*06c0*/  LDC.64 R12, c[0x0][0x3a8] ;  /* 0x0000ea00ff0c7b82 */ /* 0x000e220000000a00 */
[----:B------:R-:W-:Y:S02]  /*06d0*/  SHF.R.S32.HI R10, RZ, 0x1f, R8 ;  /* 0x0000001fff0a7819 */ /* 0x000fe40000011408 */
[----:B0-----:R-:W-:-:S04]  /*06e0*/  IADD3 R12, P0, P1, R8, 0x3, R12 ;  /* 0x00000003080c7810 */ /* 0x001fc8000791e00c */
[----:B------:R-:W-:-:S05]  /*06f0*/  IADD3.X R13, PT, PT, R10, R13, RZ, P0, P1 ;  /* 0x0000000d0a0d7210 */ /* 0x000fca00007e24ff */
[----:B------:R-:W2:Y:S01]  /*0700*/  LDG.E.U8 R9, desc[UR4][R12.64+-0x3] ;  /* 0xfffffd040c097981 */ /* 0x000ea2000c1e1100 */
[----:B------:R-:W-:Y:S01]  /*0710*/  IMAD.WIDE R10, R8, 0x4, R6 ;  /* 0x00000004080a7825 */ /* 0x000fe200078e0206 */
[----:B--2---:R-:W-:-:S13]  /*0720*/  ISETP.NE.AND P0, PT, R9, RZ, PT ;  /* 0x000000ff0900720c */ /* 0x004fda0003f05270 */
[----:B------:R-:W2:Y:S01]  /*0730*/  @P0 LDG.E R9, desc[UR4][R10.64+-0x8] ;  /* 0xfffff8040a090981 */ /* 0x000ea2000c1e1900 */
[----:B------:R-:W2:Y:S02]  /*0740*/  @P0 LDC.64 R14, c[0x0][0x3c0] ;  /* 0x0000f000ff0e0b82 */ /* 0x000ea40000000a00 */
[----:B--2---:R-:W-:-:S05]  /*0750*/  @P0 IMAD.WIDE R14, R9, 0x4, R14 ;  /* 0x00000004090e0825 */ /* 0x004fca00078e020e */
[----:B------:R0:W-:Y:S04]  /*0760*/  @P0 STG.E desc[UR4][R14.64], R0 ;  /* 0x000000000e000986 */ /* 0x0001e8000c101904 */
[----:B------:R-:W2:Y:S02]  /*0770*/  LDG.E.U8 R9, desc[UR4][R12.64+-0x2] ;  /* 0xfffffe040c097981 */ /* 0x000ea4000c1e1100 */
[----:B--2---:R-:W-:-:S13]  /*0780*/  ISETP.NE.AND P0, PT, R9, RZ, PT ;  /* 0x000000ff0900720c */ /* 0x004fda0003f05270 */
[----:B------:R-:W2:Y:S01]  /*0790*/  @P0 LDG.E R9, desc[UR4][R10.64+-0x4] ;  /* 0xfffffc040a090981 */ /* 0x000ea2000c1e1900 */
[----:B------:R-:W2:Y:S02]  /*07a0*/  @P0 LDC.64 R16, c[0x0][0x3c0] ;  /* 0x0000f000ff100b82 */ /* 0x000ea40000000a00 */
[----:B--2---:R-:W-:-:S05]  /*07b0*/  @P0 IMAD.WIDE R16, R9, 0x4, R16 ;  /* 0x0000000409100825 */ /* 0x004fca00078e0210 */
[----:B------:R1:W-:Y:S04]  /*07c0*/  @P0 STG.E desc[UR4][R16.64], R0 ;  /* 0x0000000010000986 */ /* 0x0003e8000c101904 */
[----:B------:R-:W2:Y:S02]  /*07d0*/  LDG.E.U8 R9, desc[UR4][R12.64+-0x1] ;  /* 0xffffff040c097981 */ /* 0x000ea4000c1e1100 */
[----:B--2---:R-:W-:-:S13]  /*07e0*/  ISETP.NE.AND P0, PT, R9, RZ, PT ;  /* 0x000000ff0900720c */ /* 0x004fda0003f05270 */
[----:B------:R-:W0:Y:S01]  /*07f0*/  @P0 LDG.E R9, desc[UR4][R10.64] ;  /* 0x000000040a090981 */ /* 0x000e22000c1e1900 */
[----:B------:R-:W0:Y:S02]  /*0800*/  @P0 LDC.64 R18, c[0x0][0x3c0] ;  /* 0x0000f000ff120b82 */ /* 0x000e240000000a00 */
[----:B0-----:R-:W-:-:S05]  /*0810*/  @P0 IMAD.WIDE R14, R9, 0x4, R18 ;  /* 0x00000004090e0825 */ /* 0x001fca00078e0212 */
[----:B------:R2:W-:Y:S04]  /*0820*/  @P0 STG.E desc[UR4][R14.64], R0 ;  /* 0x000000000e000986 */ /* 0x0005e8000c101904 */
[----:B------:R-:W3:Y:S02]  /*0830*/  LDG.E.U8 R9, desc[UR4][R12.64] ;  /* 0x000000040c097981 */ /* 0x000ee4000c1e1100 */
[----:B---3--:R-:W-:-:S13]  /*0840*/  ISETP.NE.AND P0, PT, R9, RZ, PT ;  /* 0x000000ff0900720c */ /* 0x008fda0003f05270 */
[----:B------:R-:W1:Y:S01]  /*0850*/  @P0 LDG.E R9, desc[UR4][R10.64+0x4] ;  /* 0x000004040a090981 */ /* 0x000e62000c1e1900 */
[----:B------:R-:W1:Y:S01]  /*0860*/  @P0 LDC.64 R18, c[0x0][0x3c0] ;  /* 0x0000f000ff120b82 */ /* 0x000e620000000a00 */
[----:B------:R-:W-:Y:S02]  /*0870*/  VIADD R5, R5, 0x4 ;  /* 0x0000000405057836 */ /* 0x000fe40000000000 */
[----:B------:R-:W-:Y:S02]  /*0880*/  VIADD R8, R8, 0x4 ;  /* 0x0000000408087836 */ /* 0x000fe40000000000 */
[----:B-1----:R-:W-:-:S05]  /*0890*/  @P0 IMAD.WIDE R16, R9, 0x4, R18 ;  /* 0x0000000409100825 */ /* 0x002fca00078e0212 */
[----:B------:R2:W-:Y:S01]  /*08a0*/  @P0 STG.E desc[UR4][R16.64], R0 ;  /* 0x0000000010000986 */ /* 0x0005e2000c101904 */
[----:B------:R-:W-:-:S13]  /*08b0*/  ISETP.NE.AND P0, PT, R5, RZ, PT ;  /* 0x000000ff0500720c */ /* 0x000fda0003f05270 */
[----:B--2---:R-:W-:Y:S05]  /*08c0*/  @P0 BRA `(.L_x_180) ;  /* 0xfffffffc007c0947 */ /* 0x004fea000383ffff */
.L_x_176:
[----:B-1----:R-:W-:Y:S05]  /*08d0*/  BSYNC.RECONVERGENT B0 ;  /* 0x0000000000007941 */ /* 0x002fea0003800200 */
.L_x_175:
[----:B0-----:R-:W0:Y:S02]  /*08e0*/  LDC.64 R6, c[0x0][0x3b0] ;  /* 0x0000ec00ff067b82 */ /* 0x001e240000000a00 */
[----:B0----5:R-:W-:-:S06]  /*08f0*/  IMAD.WIDE R4, R4, 0x4, R6 ;  /* 0x0000000404047825 */ /* 0x021fcc00078e0206 */
[----:B------:R-:W0:Y:S01]  /*0900*/  LDC.64 R6, c[0x0][0x3b8] ;  /* 0x0000ee00ff067b82 */ /* 0x000e220000000a00 */
[----:B------:R-:W0:Y:S02]  /*0910*/  LDG.E R5, desc[UR4][R4.64] ;  /* 0x0000000404057981 */ /* 0x000e24000c1e1900 */
[----:B0-----:R-:W-:Y:S02]  /*0920*/  IMAD.WIDE R6, R5, 0x4, R6 ;  /* 0x0000000405067825 */ /* 0x001fe400078e0206 */
[----:B------:R-:W-:Y:S04]  /*0930*/  STG.E desc[UR4][R2.64], R5 ;  /* 0x0000000502007986 */ /* 0x000fe8000c101904 */
[----:B------:R-:W-:Y:S01]  /*0940*/  STG.E desc[UR4][R6.64], R0 ;  /* 0x0000000006007986 */ /* 0x000fe2000c101904 */
[----:B------:R-:W-:Y:S05]  /*0950*/  EXIT ;  /* 0x000000000000794d */ /* 0x000fea0003800000 */
.L_x_181:
        /* <DEDUP_REMOVED lines=10> */
.L_x_202:


//--------------------- .text._Z7setdeg1PiS_S_Pb  --------------------------
	.section	.text._Z7setdeg1PiS_S_Pb,"ax",@progbits
	.align	128
        .global         _Z7setdeg1PiS_S_Pb
        .type           _Z7setdeg1PiS_S_Pb,@function
        .size           _Z7setdeg1PiS_S_Pb,(.L_x_203 - _Z7setdeg1PiS_S_Pb)
        .other          _Z7setdeg1PiS_S_Pb,@"STO_CUDA_ENTRY STV_DEFAULT"
_Z7setdeg1PiS_S_Pb:
.text._Z7setdeg1PiS_S_Pb:
        /* <DEDUP_REMOVED lines=23> */
[----:B0-----:R-:W-:-:S05]  /*0170*/  IMAD.WIDE R4, R7, 0x4, R4 ;  /* 0x0000000407047825 */ /* 0x001fca00078e0204 */
[----:B------:R-:W2:Y:S04]  /*0180*/  LDG.E R0, desc[UR4][R4.64+0x4] ;  /* 0x0000040404007981 */ /* 0x000ea8000c1e1900 */
[----:B------:R-:W2:Y:S01]  /*0190*/  LDG.E R7, desc[UR4][R4.64] ;  /* 0x0000000404077981 */ /* 0x000ea2000c1e1900 */
[----:B------:R-:W-:Y:S01]  /*01a0*/  BSSY.RECONVERGENT B0, `(.L_x_182) ;  /* 0x000000b000007945 */ /* 0x000fe20003800200 */
[----:B--2---:R-:W-:-:S13]  /*01b0*/  ISETP.GE.AND P0, PT, R7, R0, PT ;  /* 0x000000000700720c */ /* 0x004fda0003f06270 */
[----:B-1----:R-:W-:Y:S05]  /*01c0*/  @P0 BRA `(.L_x_183) ;  /* 0x0000000000200947 */ /* 0x002fea0003800000 */
.L_x_184:
[----:B------:R-:W-:-:S04]  /*01d0*/  IADD3 R4, P0, PT, R7, UR6, RZ ;  /* 0x0000000607047c10 */ /* 0x000fc8000ff1e0ff */
[----:B------:R-:W-:-:S05]  /*01e0*/  LEA.HI.X.SX32 R5, R7, UR7, 0x1, P0 ;  /* 0x0000000707057c11 */ /* 0x000fca00080f0eff */
[----:B------:R-:W2:Y:S02]  /*01f0*/  LDG.E.U8 R4, desc[UR4][R4.64] ;  /* 0x0000000404047981 */ /* 0x000ea4000c1e1100 */
[----:B--2---:R-:W-:-:S13]  /*0200*/  ISETP.NE.AND P0, PT, R4, RZ, PT ;  /* 0x000000ff0400720c */ /* 0x004fda0003f05270 */
[----:B------:R-:W-:Y:S05]  /*0210*/  @P0 EXIT ;  /* 0x000000000000094d */ /* 0x000fea0003800000 */
[----:B------:R-:W-:-:S05]  /*0220*/  VIADD R7, R7, 0x1 ;  /* 0x0000000107077836 */ /* 0x000fca0000000000 */
[----:B------:R-:W-:-:S13]  /*0230*/  ISETP.NE.AND P0, PT, R7, R0, PT ;  /* 0x000000000700720c */ /* 0x000fda0003f05270 */
[----:B------:R-:W-:Y:S05]  /*0240*/  @P0 BRA `(.L_x_184) ;  /* 0xfffffffc00e00947 */ /* 0x000fea000383ffff */
.L_x_183:
[----:B------:R-:W-:Y:S05]  /*0250*/  BSYNC.RECONVERGENT B0 ;  /* 0x0000000000007941 */ /* 0x000fea0003800200 */
.L_x_182:
[----:B------:R-:W-:-:S05]  /*0260*/  IMAD.MOV.U32 R5, RZ, RZ, 0x1 ;  /* 0x00000001ff057424 */ /* 0x000fca00078e00ff */
[----:B------:R-:W-:Y:S01]  /*0270*/  STG.E desc[UR4][R2.64], R5 ;  /* 0x0000000502007986 */ /* 0x000fe2000c101904 */
[----:B------:R-:W-:Y:S05]  /*0280*/  EXIT ;  /* 0x000000000000794d */ /* 0x000fea0003800000 */
.L_x_185:
        /* <DEDUP_REMOVED lines=15> */
.L_x_203:


//--------------------- .text._Z8findhashPiPcS_S_S_PbS1_S_S_ --------------------------
	.section	.text._Z8findhashPiPcS_S_S_PbS1_S_S_,"ax",@progbits
	.align	128
        .global         _Z8findhashPiPcS_S_S_PbS1_S_S_
        .type           _Z8findhashPiPcS_S_S_PbS1_S_S_,@function
        .size           _Z8findhashPiPcS_S_S_PbS1_S_S_,(.L_x_204 - _Z8findhashPiPcS_S_S_PbS1_S_S_)
        .other          _Z8findhashPiPcS_S_S_PbS1_S_S_,@"STO_CUDA_ENTRY STV_DEFAULT"
_Z8findhashPiPcS_S_S_PbS1_S_S_:
.text._Z8findhashPiPcS_S_S_PbS1_S_S_:
        /* <DEDUP_REMOVED lines=17> */
[----:B0-----:R-:W-:-:S06]  /*0110*/  IMAD.WIDE R2, R5, 0x4, R2 ;  /* 0x0000000405027825 */ /* 0x001fcc00078e0202 */
        /* <DEDUP_REMOVED lines=18> */
.L_x_190:
        /* <DEDUP_REMOVED lines=38> */
.L_x_189:
[----:B------:R-:W-:Y:S05]  /*04a0*/  BSYNC.RECONVERGENT B1 ;  /* 0x0000000000017941 */ /* 0x000fea0003800200 */
.L_x_188:
[----:B------:R-:W-:Y:S05]  /*04b0*/  @P0 BRA `(.L_x_190) ;  /* 0xfffffffc00600947 */ /* 0x000fea000383ffff */
.L_x_187:
[----:B------:R-:W-:Y:S05]  /*04c0*/  BSYNC.RECONVERGENT B0 ;  /* 0x0000000000007941 */ /* 0x000fea0003800200 */
.L_x_186:
[----:B0-----:R-:W0:Y:S01]  /*04d0*/  LDC.64 R2, c[0x0][0x3b8] ;  /* 0x0000ee00ff027b82 */ /* 0x001e220000000a00 */
[----:B------:R-:W-:-:S07]  /*04e0*/  IMAD.MOV.U32 R5, RZ, RZ, 0x1 ;  /* 0x00000001ff057424 */ /* 0x000fce00078e00ff */
[----:B------:R-:W1:Y:S01]  /*04f0*/  LDC.64 R6, c[0x0][0x3a8] ;  /* 0x0000ea00ff067b82 */ /* 0x000e620000000a00 */
[----:B0----5:R-:W-:Y:S01]  /*0500*/  IMAD.WIDE R2, R11, 0x4, R2 ;  /* 0x000000040b027825 */ /* 0x021fe200078e0202 */
[----:B-1----:R-:W-:Y:S04]  /*0510*/  STG.E.U8 desc[UR4][R6.64], RZ ;  /* 0x000000ff06007986 */ /* 0x002fe8000c101104 */
[----:B------:R-:W-:Y:S01]  /*0520*/  STG.E desc[UR4][R2.64], R5 ;  /* 0x0000000502007986 */ /* 0x000fe2000c101904 */
[----:B------:R-:W-:Y:S05]  /*0530*/  EXIT ;  /* 0x000000000000794d */ /* 0x000fea0003800000 */
.L_x_191:
        /* <DEDUP_REMOVED lines=12> */
.L_x_204:


//--------------------- .nv.shared.reserved.0     --------------------------
	.section	.nv.shared.reserved.0,"aw",@nobits
	.weak		__nv_reservedSMEM_offset_0_alias
	.size		__nv_reservedSMEM_offset_0_alias, 0, 64
	.other		__nv_reservedSMEM_offset_0_alias,@"STO_CUDA_RESERVED_SHARED STV_DEFAULT"
__nv_reservedSMEM_offset_0_alias:
	.zero		0
	.zero		64


//--------------------- .nv.global                --------------------------
	.section	.nv.global,"aw",@nobits
.nv.global:
	.type		_ZN34_INTERNAL_0130b890_4_k_cu_bd59d51b6thrust24THRUST_300001_SM_1000_NS3seqE,@object
	.size		_ZN34_INTERNAL_0130b890_4_k_cu_bd59d51b6thrust24THRUST_300001_SM_1000_NS3seqE,(_ZN34_INTERNAL_0130b890_4_k_cu_bd59d51b4cuda3std3__48in_placeE - _ZN34_INTERNAL_0130b890_4_k_cu_bd59d51b6thrust24THRUST_300001_SM_1000_NS3seqE)
_ZN34_INTERNAL_0130b890_4_k_cu_bd59d51b6thrust24THRUST_300001_SM_1000_NS3seqE:
	.zero		1
	.type		_ZN34_INTERNAL_0130b890_4_k_cu_bd59d51b4cuda3std3__48in_placeE,@object
	.size		_ZN34_INTERNAL_0130b890_4_k_cu_bd59d51b4cuda3std3__48in_placeE,(_ZN34_INTERNAL_0130b890_4_k_cu_bd59d51b4cuda3std6ranges3__45__cpo4sizeE - _ZN34_INTERNAL_0130b890_4_k_cu_bd59d51b4cuda3std3__48in_placeE)
_ZN34_INTERNAL_0130b890_4_k_cu_bd59d51b4cuda3std3__48in_placeE:
	.zero		1
	.type		_ZN34_INTERNAL_0130b890_4_k_cu_bd59d51b4cuda3std6ranges3__45__cpo4sizeE,@object
	.size		_ZN34_INTERNAL_0130b890_4_k_cu_bd59d51b4cuda3std6ranges3__45__cpo4sizeE,(_ZN34_INTERNAL_0130b890_4_k_cu_bd59d51b6thrust24THRUST_300001_SM_1000_NS12placeholders2_3E - _ZN34_INTERNAL_0130b890_4_k_cu_bd59d51b4cuda3std6ranges3__45__cpo4sizeE)
_ZN34_INTERNAL_0130b890_4_k_cu_bd59d51b4cuda3std6ranges3__45__cpo4sizeE:
	.zero		1
	.type		_ZN34_INTERNAL_0130b890_4_k_cu_bd59d51b6thrust24THRUST_300001_SM_1000_NS12placeholders2_3E,@object
	.size		_ZN34_INTERNAL_0130b890_4_k_cu_bd59d51b6thrust24THRUST_300001_SM_1000_NS12placeholders2_3E,(_ZN34_INTERNAL_0130b890_4_k_cu_bd59d51b4cuda3std3__45__cpo6cbeginE - _ZN34_INTERNAL_0130b890_4_k_cu_bd59d51b6thrust24THRUST_300001_SM_1000_NS12placeholders2_3E)
_ZN34_INTERNAL_0130b890_4_k_cu_bd59d51b6thrust24THRUST_300001_SM_1000_NS12placeholders2_3E:
	.zero		1
	.type		_ZN34_INTERNAL_0130b890_4_k_cu_bd59d51b4cuda3std3__45__cpo6cbeginE,@object
	.size		_ZN34_INTERNAL_0130b890_4_k_cu_bd59d51b4cuda3std3__45__cpo6cbeginE,(_ZN34_INTERNAL_0130b890_4_k_cu_bd59d51b4cuda3std6ranges3__45__cpo6cbeginE - _ZN34_INTERNAL_0130b890_4_k_cu_bd59d51b4cuda3std3__45__cpo6cbeginE)
_ZN34_INTERNAL_0130b890_4_k_cu_bd59d51b4cuda3std3__45__cpo6cbeginE:
	.zero		1
	.type		_ZN34_INTERNAL_0130b890_4_k_cu_bd59d51b4cuda3std6ranges3__45__cpo6cbeginE,@object
	.size		_ZN34_INTERNAL_0130b890_4_k_cu_bd59d51b4cuda3std6ranges3__45__cpo6cbeginE,(_ZN34_INTERNAL_0130b890_4_k_cu_bd59d51b6thrust24THRUST_300001_SM_1000_NS12placeholders2_7E - _ZN34_INTERNAL_0130b890_4_k_cu_bd59d51b4cuda3std6ranges3__45__cpo6cbeginE)
_ZN34_INTERNAL_0130b890_4_k_cu_bd59d51b4cuda3std6ranges3__45__cpo6cbeginE:
	.zero		1
	.type		_ZN34_INTERNAL_0130b890_4_k_cu_bd59d51b6thrust24THRUST_300001_SM_1000_NS12placeholders2_7E,@object
	.size		_ZN34_INTERNAL_0130b890_4_k_cu_bd59d51b6thrust24THRUST_300001_SM_1000_NS12placeholders2_7E,(_ZN34_INTERNAL_0130b890_4_k_cu_bd59d51b4cuda3std3__45__cpo7crbeginE - _ZN34_INTERNAL_0130b890_4_k_cu_bd59d51b6thrust24THRUST_300001_SM_1000_NS12placeholders2_7E)
_ZN34_INTERNAL_0130b890_4_k_cu_bd59d51b6thrust24THRUST_300001_SM_1000_NS12placeholders2_7E:
	.zero		1
	.type		_ZN34_INTERNAL_0130b890_4_k_cu_bd59d51b4cuda3std3__45__cpo7crbeginE,@object
	.size		_ZN34_INTERNAL_0130b890_4_k_cu_bd59d51b4cuda3std3__45__cpo7crbeginE,(_ZN34_INTERNAL_0130b890_4_k_cu_bd59d51b4cuda3std6ranges3__45__cpo4nextE - _ZN34_INTERNAL_0130b890_4_k_cu_bd59d51b4cuda3std3__45__cpo7crbeginE)
_ZN34_INTERNAL_0130b890_4_k_cu_bd59d51b4cuda3std3__45__cpo7crbeginE:
	.zero		1
	.type		_ZN34_INTERNAL_0130b890_4_k_cu_bd59d51b4cuda3std6ranges3__45__cpo4nextE,@object
	.size		_ZN34_INTERNAL_0130b890_4_k_cu_bd59d51b4cuda3std6ranges3__45__cpo4nextE,(_ZN34_INTERNAL_0130b890_4_k_cu_bd59d51b4cuda3std6ranges3__45__cpo4swapE - _ZN34_INTERNAL_0130b890_4_k_cu_bd59d51b4cuda3std6ranges3__45__cpo4nextE)
_ZN34_INTERNAL_0130b890_4_k_cu_bd59d51b4cuda3std6ranges3__45__cpo4nextE:
	.zero		1
	.type		_ZN34_INTERNAL_0130b890_4_k_cu_bd59d51b4cuda3std6ranges3__45__cpo4swapE,@object
	.size		_ZN34_INTERNAL_0130b890_4_k_cu_bd59d51b4cuda3std6ranges3__45__cpo4swapE,(_ZN34_INTERNAL_0130b890_4_k_cu_bd59d51b6thrust24THRUST_300001_SM_1000_NS8cuda_cub10par_nosyncE - _ZN34_INTERNAL_0130b890_4_k_cu_bd59d51b4cuda3std6ranges3__45__cpo4swapE)
_ZN34_INTERNAL_0130b890_4_k_cu_bd59d51b4cuda3std6ranges3__45__cpo4swapE:
	.zero		1
	.type		_ZN34_INTERNAL_0130b890_4_k_cu_bd59d51b6thrust24THRUST_300001_SM_1000_NS8cuda_cub10par_nosyncE,@object
	.size		_ZN34_INTERNAL_0130b890_4_k_cu_bd59d51b6thrust24THRUST_300001_SM_1000_NS8cuda_cub10par_nosyncE,(_ZN34_INTERNAL_0130b890_4_k_cu_bd59d51b6thrust24THRUST_300001_SM_1000_NS12placeholders2_9E - _ZN34_INTERNAL_0130b890_4_k_cu_bd59d51b6thrust24THRUST_300001_SM_1000_NS8cuda_cub10par_nosyncE)
_ZN34_INTERNAL_0130b890_4_k_cu_bd59d51b6thrust24THRUST_300001_SM_1000_NS8cuda_cub10par_nosyncE:
	.zero		1
	.type		_ZN34_INTERNAL_0130b890_4_k_cu_bd59d51b6thrust24THRUST_300001_SM_1000_NS12placeholders2_9E,@object
	.size		_ZN34_INTERNAL_0130b890_4_k_cu_bd59d51b6thrust24THRUST_300001_SM_1000_NS12placeholders2_9E,(_ZN34_INTERNAL_0130b890_4_k_cu_bd59d51b4cuda3std3__436_GLOBAL__N__0130b890_4_k_cu_bd59d51b6ignoreE - _ZN34_INTERNAL_0130b890_4_k_cu_bd59d51b6thrust24THRUST_300001_SM_1000_NS12placeholders2_9E)
_ZN34_INTERNAL_0130b890_4_k_cu_bd59d51b6thrust24THRUST_300001_SM_1000_NS12placeholders2_9E:
	.zero		1
	.type		_ZN34_INTERNAL_0130b890_4_k_cu_bd59d51b4cuda3std3__436_GLOBAL__N__0130b890_4_k_cu_bd59d51b6ignoreE,@object
	.size		_ZN34_INTERNAL_0130b890_4_k_cu_bd59d51b4cuda3std3__436_GLOBAL__N__0130b890_4_k_cu_bd59d51b6ignoreE,(_ZN34_INTERNAL_0130b890_4_k_cu_bd59d51b4cuda3std6ranges3__45__cpo4dataE - _ZN34_INTERNAL_0130b890_4_k_cu_bd59d51b4cuda3std3__436_GLOBAL__N__0130b890_4_k_cu_bd59d51b6ignoreE)
_ZN34_INTERNAL_0130b890_4_k_cu_bd59d51b4cuda3std3__436_GLOBAL__N__0130b890_4_k_cu_bd59d51b6ignoreE:
	.zero		1
	.type		_ZN34_INTERNAL_0130b890_4_k_cu_bd59d51b4cuda3std6ranges3__45__cpo4dataE,@object
	.size		_ZN34_INTERNAL_0130b890_4_k_cu_bd59d51b4cuda3std6ranges3__45__cpo4dataE,(_ZN34_INTERNAL_0130b890_4_k_cu_bd59d51b6thrust24THRUST_300001_SM_1000_NS12placeholders2_1E - _ZN34_INTERNAL_0130b890_4_k_cu_bd59d51b4cuda3std6ranges3__45__cpo4dataE)
_ZN34_INTERNAL_0130b890_4_k_cu_bd59d51b4cuda3std6ranges3__45__cpo4dataE:
	.zero		1
	.type		_ZN34_INTERNAL_0130b890_4_k_cu_bd59d51b6thrust24THRUST_300001_SM_1000_NS12placeholders2_1E,@object
	.size		_ZN34_INTERNAL_0130b890_4_k_cu_bd59d51b6thrust24THRUST_300001_SM_1000_NS12placeholders2_1E,(_ZN34_INTERNAL_0130b890_4_k_cu_bd59d51b4cuda3std3__45__cpo5beginE - _ZN34_INTERNAL_0130b890_4_k_cu_bd59d51b6thrust24THRUST_300001_SM_1000_NS12placeholders2_1E)
_ZN34_INTERNAL_0130b890_4_k_cu_bd59d51b6thrust24THRUST_300001_SM_1000_NS12placeholders2_1E:
	.zero		1
	.type		_ZN34_INTERNAL_0130b890_4_k_cu_bd59d51b4cuda3std3__45__cpo5beginE,@object
	.size		_ZN34_INTERNAL_0130b890_4_k_cu_bd59d51b4cuda3std3__45__cpo5beginE,(_ZN34_INTERNAL_0130b890_4_k_cu_bd59d51b4cuda3std6ranges3__45__cpo5beginE - _ZN34_INTERNAL_0130b890_4_k_cu_bd59d51b4cuda3std3__45__cpo5beginE)
_ZN34_INTERNAL_0130b890_4_k_cu_bd59d51b4cuda3std3__45__cpo5beginE:
	.zero		1
	.type		_ZN34_INTERNAL_0130b890_4_k_cu_bd59d51b4cuda3std6ranges3__45__cpo5beginE,@object
	.size		_ZN34_INTERNAL_0130b890_4_k_cu_bd59d51b4cuda3std6ranges3__45__cpo5beginE,(_ZN34_INTERNAL_0130b890_4_k_cu_bd59d51b6thrust24THRUST_300001_SM_1000_NS12placeholders2_5E - _ZN34_INTERNAL_0130b890_4_k_cu_bd59d51b4cuda3std6ranges3__45__cpo5beginE)
_ZN34_INTERNAL_0130b890_4_k_cu_bd59d51b4cuda3std6ranges3__45__cpo5beginE:
	.zero		1
	.type		_ZN34_INTERNAL_0130b890_4_k_cu_bd59d51b6thrust24THRUST_300001_SM_1000_NS12placeholders2_5E,@object
	.size		_ZN34_INTERNAL_0130b890_4_k_cu_bd59d51b6thrust24THRUST_300001_SM_1000_NS12placeholders2_5E,(_ZN34_INTERNAL_0130b890_4_k_cu_bd59d51b4cuda3std3__45__cpo6rbeginE - _ZN34_INTERNAL_0130b890_4_k_cu_bd59d51b6thrust24THRUST_300001_SM_1000_NS12placeholders2_5E)
_ZN34_INTERNAL_0130b890_4_k_cu_bd59d51b6thrust24THRUST_300001_SM_1000_NS12placeholders2_5E:
	.zero		1
	.type		_ZN34_INTERNAL_0130b890_4_k_cu_bd59d51b4cuda3std3__45__cpo6rbeginE,@object
	.size		_ZN34_INTERNAL_0130b890_4_k_cu_bd59d51b4cuda3std3__45__cpo6rbeginE,(_ZN34_INTERNAL_0130b890_4_k_cu_bd59d51b4cuda3std6ranges3__45__cpo7advanceE - _ZN34_INTERNAL_0130b890_4_k_cu_bd59d51b4cuda3std3__45__cpo6rbeginE)
_ZN34_INTERNAL_0130b890_4_k_cu_bd59d51b4cuda3std3__45__cpo6rbeginE:
	.zero		1
	.type		_ZN34_INTERNAL_0130b890_4_k_cu_bd59d51b4cuda3std6ranges3__45__cpo7advanceE,@object
	.size		_ZN34_INTERNAL_0130b890_4_k_cu_bd59d51b4cuda3std6ranges3__45__cpo7advanceE,(_ZN34_INTERNAL_0130b890_4_k_cu_bd59d51b4cuda3std3__47nulloptE - _ZN34_INTERNAL_0130b890_4_k_cu_bd59d51b4cuda3std6ranges3__45__cpo7advanceE)
_ZN34_INTERNAL_0130b890_4_k_cu_bd59d51b4cuda3std6ranges3__45__cpo7advanceE:
	.zero		1
	.type		_ZN34_INTERNAL_0130b890_4_k_cu_bd59d51b4cuda3std3__47nulloptE,@object
	.size		_ZN34_INTERNAL_0130b890_4_k_cu_bd59d51b4cuda3std3__47nulloptE,(_ZN34_INTERNAL_0130b890_4_k_cu_bd59d51b4cuda3std6ranges3__45__cpo8distanceE - _ZN34_INTERNAL_0130b890_4_k_cu_bd59d51b4cuda3std3__47nulloptE)
_ZN34_INTERNAL_0130b890_4_k_cu_bd59d51b4cuda3std3__47nulloptE:
	.zero		1
	.type		_ZN34_INTERNAL_0130b890_4_k_cu_bd59d51b4cuda3std6ranges3__45__cpo8distanceE,@object
	.size		_ZN34_INTERNAL_0130b890_4_k_cu_bd59d51b4cuda3std6ranges3__45__cpo8distanceE,(_ZN34_INTERNAL_0130b890_4_k_cu_bd59d51b6thrust24THRUST_300001_SM_1000_NS12placeholders3_10E - _ZN34_INTERNAL_0130b890_4_k_cu_bd59d51b4cuda3std6ranges3__45__cpo8distanceE)
_ZN34_INTERNAL_0130b890_4_k_cu_bd59d51b4cuda3std6ranges3__45__cpo8distanceE:
	.zero		1
	.type		_ZN34_INTERNAL_0130b890_4_k_cu_bd59d51b6thrust24THRUST_300001_SM_1000_NS12placeholders3_10E,@object
	.size		_ZN34_INTERNAL_0130b890_4_k_cu_bd59d51b6thrust24THRUST_300001_SM_1000_NS12placeholders3_10E,(_ZN34_INTERNAL_0130b890_4_k_cu_bd59d51b4cuda3std3__419piecewise_constructE - _ZN34_INTERNAL_0130b890_4_k_cu_bd59d51b6thrust24THRUST_300001_SM_1000_NS12placeholders3_10E)
_ZN34_INTERNAL_0130b890_4_k_cu_bd59d51b6thrust24THRUST_300001_SM_1000_NS12placeholders3_10E:
	.zero		1
	.type		_ZN34_INTERNAL_0130b890_4_k_cu_bd59d51b4cuda3std3__419piecewise_constructE,@object
	.size		_ZN34_INTERNAL_0130b890_4_k_cu_bd59d51b4cuda3std3__419piecewise_constructE,(_ZN34_INTERNAL_0130b890_4_k_cu_bd59d51b4cuda3std6ranges3__45__cpo5cdataE - _ZN34_INTERNAL_0130b890_4_k_cu_bd59d51b4cuda3std3__419piecewise_constructE)
_ZN34_INTERNAL_0130b890_4_k_cu_bd59d51b4cuda3std3__419piecewise_constructE:
	.zero		1
	.type		_ZN34_INTERNAL_0130b890_4_k_cu_bd59d51b4cuda3std6ranges3__45__cpo5cdataE,@object
	.size		_ZN34_INTERNAL_0130b890_4_k_cu_bd59d51b4cuda3std6ranges3__45__cpo5cdataE,(_ZN34_INTERNAL_0130b890_4_k_cu_bd59d51b6thrust24THRUST_300001_SM_1000_NS12placeholders2_2E - _ZN34_INTERNAL_0130b890_4_k_cu_bd59d51b4cuda3std6ranges3__45__cpo5cdataE)
_ZN34_INTERNAL_0130b890_4_k_cu_bd59d51b4cuda3std6ranges3__45__cpo5cdataE:
	.zero		1
	.type		_ZN34_INTERNAL_0130b890_4_k_cu_bd59d51b6thrust24THRUST_300001_SM_1000_NS12placeholders2_2E,@object
	.size		_ZN34_INTERNAL_0130b890_4_k_cu_bd59d51b6thrust24THRUST_300001_SM_1000_NS12placeholders2_2E,(_ZN34_INTERNAL_0130b890_4_k_cu_bd59d51b4cuda3std3__45__cpo3endE - _ZN34_INTERNAL_0130b890_4_k_cu_bd59d51b6thrust24THRUST_300001_SM_1000_NS12placeholders2_2E)
_ZN34_INTERNAL_0130b890_4_k_cu_bd59d51b6thrust24THRUST_300001_SM_1000_NS12placeholders2_2E:
	.zero		1
	.type		_ZN34_INTERNAL_0130b890_4_k_cu_bd59d51b4cuda3std3__45__cpo3endE,@object
	.size		_ZN34_INTERNAL_0130b890_4_k_cu_bd59d51b4cuda3std3__45__cpo3endE,(_ZN34_INTERNAL_0130b890_4_k_cu_bd59d51b4cuda3std6ranges3__45__cpo3endE - _ZN34_INTERNAL_0130b890_4_k_cu_bd59d51b4cuda3std3__45__cpo3endE)
_ZN34_INTERNAL_0130b890_4_k_cu_bd59d51b4cuda3std3__45__cpo3endE:
	.zero		1
	.type		_ZN34_INTERNAL_0130b890_4_k_cu_bd59d51b4cuda3std6ranges3__45__cpo3endE,@object
	.size		_ZN34_INTERNAL_0130b890_4_k_cu_bd59d51b4cuda3std6ranges3__45__cpo3endE,(_ZN34_INTERNAL_0130b890_4_k_cu_bd59d51b6thrust24THRUST_300001_SM_1000_NS12placeholders2_6E - _ZN34_INTERNAL_0130b890_4_k_cu_bd59d51b4cuda3std6ranges3__45__cpo3endE)
_ZN34_INTERNAL_0130b890_4_k_cu_bd59d51b4cuda3std6ranges3__45__cpo3endE:
	.zero		1
	.type		_ZN34_INTERNAL_0130b890_4_k_cu_bd59d51b6thrust24THRUST_300001_SM_1000_NS12placeholders2_6E,@object
	.size		_ZN34_INTERNAL_0130b890_4_k_cu_bd59d51b6thrust24THRUST_300001_SM_1000_NS12placeholders2_6E,(_ZN34_INTERNAL_0130b890_4_k_cu_bd59d51b4cuda3std3__45__cpo4rendE - _ZN34_INTERNAL_0130b890_4_k_cu_bd59d51b6thrust24THRUST_300001_SM_1000_NS12placeholders2_6E)
_ZN34_INTERNAL_0130b890_4_k_cu_bd59d51b6thrust24THRUST_300001_SM_1000_NS12placeholders2_6E:
	.zero		1
	.type		_ZN34_INTERNAL_0130b890_4_k_cu_bd59d51b4cuda3std3__45__cpo4rendE,@object
	.size		_ZN34_INTERNAL_0130b890_4_k_cu_bd59d51b4cuda3std3__45__cpo4rendE,(_ZN34_INTERNAL_0130b890_4_k_cu_bd59d51b4cuda3std6ranges3__45__cpo9iter_swapE - _ZN34_INTERNAL_0130b890_4_k_cu_bd59d51b4cuda3std3__45__cpo4rendE)
_ZN34_INTERNAL_0130b890_4_k_cu_bd59d51b4cuda3std3__45__cpo4rendE:
	.zero		1
	.type		_ZN34_INTERNAL_0130b890_4_k_cu_bd59d51b4cuda3std6ranges3__45__cpo9iter_swapE,@object
	.size		_ZN34_INTERNAL_0130b890_4_k_cu_bd59d51b4cuda3std6ranges3__45__cpo9iter_swapE,(_ZN34_INTERNAL_0130b890_4_k_cu_bd59d51b4cuda3std3__48unexpectE - _ZN34_INTERNAL_0130b890_4_k_cu_bd59d51b4cuda3std6ranges3__45__cpo9iter_swapE)
_ZN34_INTERNAL_0130b890_4_k_cu_bd59d51b4cuda3std6ranges3__45__cpo9iter_swapE:
	.zero		1
	.type		_ZN34_INTERNAL_0130b890_4_k_cu_bd59d51b4cuda3std3__48unexpectE,@object
	.size		_ZN34_INTERNAL_0130b890_4_k_cu_bd59d51b4cuda3std3__48unexpectE,(_ZN34_INTERNAL_0130b890_4_k_cu_bd59d51b6thrust24THRUST_300001_SM_1000_NS8cuda_cub3parE - _ZN34_INTERNAL_0130b890_4_k_cu_bd59d51b4cuda3std3__48unexpectE)
_ZN34_INTERNAL_0130b890_4_k_cu_bd59d51b4cuda3std3__48unexpectE:
	.zero		1
	.type		_ZN34_INTERNAL_0130b890_4_k_cu_bd59d51b6thrust24THRUST_300001_SM_1000_NS8cuda_cub3parE,@object
	.size		_ZN34_INTERNAL_0130b890_4_k_cu_bd59d51b6thrust24THRUST_300001_SM_1000_NS8cuda_cub3parE,(_ZN34_INTERNAL_0130b890_4_k_cu_bd59d51b6thrust24THRUST_300001_SM_1000_NS12placeholders2_4E - _ZN34_INTERNAL_0130b890_4_k_cu_bd59d51b6thrust24THRUST_300001_SM_1000_NS8cuda_cub3parE)
_ZN34_INTERNAL_0130b890_4_k_cu_bd59d51b6thrust24THRUST_300001_SM_1000_NS8cuda_cub3parE:
	.zero		1
	.type		_ZN34_INTERNAL_0130b890_4_k_cu_bd59d51b6thrust24THRUST_300001_SM_1000_NS12placeholders2_4E,@object
	.size		_ZN34_INTERNAL_0130b890_4_k_cu_bd59d51b6thrust24THRUST_300001_SM_1000_NS12placeholders2_4E,(_ZN34_INTERNAL_0130b890_4_k_cu_bd59d51b4cuda3std3__45__cpo4cendE - _ZN34_INTERNAL_0130b890_4_k_cu_bd59d51b6thrust24THRUST_300001_SM_1000_NS12placeholders2_4E)
_ZN34_INTERNAL_0130b890_4_k_cu_bd59d51b6thrust24THRUST_300001_SM_1000_NS12placeholders2_4E:
	.zero		1
	.type		_ZN34_INTERNAL_0130b890_4_k_cu_bd59d51b4cuda3std3__45__cpo4cendE,@object
	.size		_ZN34_INTERNAL_0130b890_4_k_cu_bd59d51b4cuda3std3__45__cpo4cendE,(_ZN34_INTERNAL_0130b890_4_k_cu_bd59d51b4cuda3std6ranges3__45__cpo4cendE - _ZN34_INTERNAL_0130b890_4_k_cu_bd59d51b4cuda3std3__45__cpo4cendE)
_ZN34_INTERNAL_0130b890_4_k_cu_bd59d51b4cuda3std3__45__cpo4cendE:
	.zero		1
	.type		_ZN34_INTERNAL_0130b890_4_k_cu_bd59d51b4cuda3std6ranges3__45__cpo4cendE,@object
	.size		_ZN34_INTERNAL_0130b890_4_k_cu_bd59d51b4cuda3std6ranges3__45__cpo4cendE,(_ZN34_INTERNAL_0130b890_4_k_cu_bd59d51b4cuda3std3__420unreachable_sentinelE - _ZN34_INTERNAL_0130b890_4_k_cu_bd59d51b4cuda3std6ranges3__45__cpo4cendE)
_ZN34_INTERNAL_0130b890_4_k_cu_bd59d51b4cuda3std6ranges3__45__cpo4cendE:
	.zero		1
	.type		_ZN34_INTERNAL_0130b890_4_k_cu_bd59d51b4cuda3std3__420unreachable_sentinelE,@object
	.size		_ZN34_INTERNAL_0130b890_4_k_cu_bd59d51b4cuda3std3__420unreachable_sentinelE,(_ZN34_INTERNAL_0130b890_4_k_cu_bd59d51b4cuda3std6ranges3__45__cpo5ssizeE - _ZN34_INTERNAL_0130b890_4_k_cu_bd59d51b4cuda3std3__420unreachable_sentinelE)
_ZN34_INTERNAL_0130b890_4_k_cu_bd59d51b4cuda3std3__420unreachable_sentinelE:
	.zero		1
	.type		_ZN34_INTERNAL_0130b890_4_k_cu_bd59d51b4cuda3std6ranges3__45__cpo5ssizeE,@object
	.size		_ZN34_INTERNAL_0130b890_4_k_cu_bd59d51b4cuda3std6ranges3__45__cpo5ssizeE,(_ZN34_INTERNAL_0130b890_4_k_cu_bd59d51b6thrust24THRUST_300001_SM_1000_NS12placeholders2_8E - _ZN34_INTERNAL_0130b890_4_k_cu_bd59d51b4cuda3std6ranges3__45__cpo5ssizeE)
_ZN34_INTERNAL_0130b890_4_k_cu_bd59d51b4cuda3std6ranges3__45__cpo5ssizeE:
	.zero		1
	.type		_ZN34_INTERNAL_0130b890_4_k_cu_bd59d51b6thrust24THRUST_300001_SM_1000_NS12placeholders2_8E,@object
	.size		_ZN34_INTERNAL_0130b890_4_k_cu_bd59d51b6thrust24THRUST_300001_SM_1000_NS12placeholders2_8E,(_ZN34_INTERNAL_0130b890_4_k_cu_bd59d51b4cuda3std3__45__cpo5crendE - _ZN34_INTERNAL_0130b890_4_k_cu_bd59d51b6thrust24THRUST_300001_SM_1000_NS12placeholders2_8E)
_ZN34_INTERNAL_0130b890_4_k_cu_bd59d51b6thrust24THRUST_300001_SM_1000_NS12placeholders2_8E:
	.zero		1
	.type		_ZN34_INTERNAL_0130b890_4_k_cu_bd59d51b4cuda3std3__45__cpo5crendE,@object
	.size		_ZN34_INTERNAL_0130b890_4_k_cu_bd59d51b4cuda3std3__45__cpo5crendE,(_ZN34_INTERNAL_0130b890_4_k_cu_bd59d51b4cuda3std6ranges3__45__cpo4prevE - _ZN34_INTERNAL_0130b890_4_k_cu_bd59d51b4cuda3std3__45__cpo5crendE)
_ZN34_INTERNAL_0130b890_4_k_cu_bd59d51b4cuda3std3__45__cpo5crendE:
	.zero		1
	.type		_ZN34_INTERNAL_0130b890_4_k_cu_bd59d51b4cuda3std6ranges3__45__cpo4prevE,@object
	.size		_ZN34_INTERNAL_0130b890_4_k_cu_bd59d51b4cuda3std6ranges3__45__cpo4prevE,(_ZN34_INTERNAL_0130b890_4_k_cu_bd59d51b4cuda3std6ranges3__45__cpo9iter_moveE - _ZN34_INTERNAL_0130b890_4_k_cu_bd59d51b4cuda3std6ranges3__45__cpo4prevE)
_ZN34_INTERNAL_0130b890_4_k_cu_bd59d51b4cuda3std6ranges3__45__cpo4prevE:
	.zero		1
	.type		_ZN34_INTERNAL_0130b890_4_k_cu_bd59d51b4cuda3std6ranges3__45__cpo9iter_moveE,@object
	.size		_ZN34_INTERNAL_0130b890_4_k_cu_bd59d51b4cuda3std6ranges3__45__cpo9iter_moveE,(_ZN34_INTERNAL_0130b890_4_k_cu_bd59d51b6thrust24THRUST_300001_SM_1000_NS6system6detail10sequential3seqE - _ZN34_INTERNAL_0130b890_4_k_cu_bd59d51b4cuda3std6ranges3__45__cpo9iter_moveE)
_ZN34_INTERNAL_0130b890_4_k_cu_bd59d51b4cuda3std6ranges3__45__cpo9iter_moveE:
	.zero		1
	.type		_ZN34_INTERNAL_0130b890_4_k_cu_bd59d51b6thrust24THRUST_300001_SM_1000_NS6system6detail10sequential3seqE,@object
	.size		_ZN34_INTERNAL_0130b890_4_k_cu_bd59d51b6thrust24THRUST_300001_SM_1000_NS6system6detail10sequential3seqE,(.L_31 - _ZN34_INTERNAL_0130b890_4_k_cu_bd59d51b6thrust24THRUST_300001_SM_1000_NS6system6detail10sequential3seqE)
_ZN34_INTERNAL_0130b890_4_k_cu_bd59d51b6thrust24THRUST_300001_SM_1000_NS6system6detail10sequential3seqE:
	.zero		1
.L_31:


//--------------------- .nv.constant0._ZN3cub18CUB_300001_SM_10006detail11EmptyKernelIvEEvv --------------------------
	.section	.nv.constant0._ZN3cub18CUB_300001_SM_10006detail11EmptyKernelIvEEvv,"a",@progbits
	.sectionflags	@""
	.align	4
.nv.constant0._ZN3cub18CUB_300001_SM_10006detail11EmptyKernelIvEEvv:
	.zero		896


//--------------------- .nv.constant0._Z11puttoanswerPxPiS0_S0_S_S_ --------------------------
	.section	.nv.constant0._Z11puttoanswerPxPiS0_S0_S_S_,"a",@progbits
	.sectionflags	@""
	.align	4
.nv.constant0._Z11puttoanswerPxPiS0_S0_S_S_:
	.zero		944


//--------------------- .nv.constant0._Z5cpermPxPiS0_S_S0_S0_S0_S0_S0_PbS0_PS0_S0_ --------------------------
	.section	.nv.constant0._Z5cpermPxPiS0_S_S0_S0_S0_S0_S0_PbS0_PS0_S0_,"a",@progbits
	.sectionflags	@""
	.align	4
.nv.constant0._Z5cpermPxPiS0_S_S0_S0_S0_S0_S0_PbS0_PS0_S0_:
	.zero		1000


//--------------------- .nv.constant0._Z9checkpermPiS_S_S_S_S_S_Pb --------------------------
	.section	.nv.constant0._Z9checkpermPiS_S_S_S_S_S_Pb,"a",@progbits
	.sectionflags	@""
	.align	4
.nv.constant0._Z9checkpermPiS_S_S_S_S_S_Pb:
	.zero		960


//--------------------- .nv.constant0._Z9puttolistPiS_S_ --------------------------
	.section	.nv.constant0._Z9puttolistPiS_S_,"a",@progbits
	.sectionflags	@""
	.align	4
.nv.constant0._Z9puttolistPiS_S_:
	.zero		920


//--------------------- .nv.constant0._Z7findcvsPbiPiPcS0_S0_S0_S1_S0_S0_PS0_ --------------------------
	.section	.nv.constant0._Z7findcvsPbiPiPcS0_S0_S0_S1_S0_S0_PS0_,"a",@progbits
	.sectionflags	@""
	.align	4
.nv.constant0._Z7findcvsPbiPiPcS0_S0_S0_S1_S0_S0_PS0_:
	.zero		984


//--------------------- .nv.constant0._Z7puttoidPiPcS_S_S_PbS_S_S_ --------------------------
	.section	.nv.constant0._Z7puttoidPiPcS_S_S_PbS_S_S_,"a",@progbits
	.sectionflags	@""
	.align	4
.nv.constant0._Z7puttoidPiPcS_S_S_PbS_S_S_:
	.zero		968


//--------------------- .nv.constant0._Z7setdeg1PiS_S_Pb --------------------------
	.section	.nv.constant0._Z7setdeg1PiS_S_Pb,"a",@progbits
	.sectionflags	@""
	.align	4
.nv.constant0._Z7setdeg1PiS_S_Pb:
	.zero		928


//--------------------- .nv.constant0._Z8findhashPiPcS_S_S_PbS1_S_S_ --------------------------
	.section	.nv.constant0._Z8findhashPiPcS_S_S_PbS1_S_S_,"a",@progbits
	.sectionflags	@""
	.align	4
.nv.constant0._Z8findhashPiPcS_S_S_PbS1_S_S_:
	.zero		968


//--------------------- SYMBOLS --------------------------

	.type		.nv.reservedSmem.offset0,@object
	.size		.nv.reservedSmem.offset0,0x4
